//
// Generated by NVIDIA NVVM Compiler
//
// Compiler Build ID: CL-36424714
// Cuda compilation tools, release 13.0, V13.0.88
// Based on NVVM 20.0.0
//

.version 9.0
.target sm_100
.address_size 64

	// .globl	_Z6get_piPf
.global .align 4 .b8 precalc_xorwow_matrix[102400];
.global .align 4 .b8 precalc_xorwow_offset_matrix[102400];
.global .align 4 .b8 mrg32k3aM1[2304];
.global .align 4 .b8 mrg32k3aM2[2304];
.global .align 4 .b8 mrg32k3aM1SubSeq[2016];
.global .align 4 .b8 mrg32k3aM2SubSeq[2016];
.global .align 4 .b8 mrg32k3aM1Seq[2304];
.global .align 4 .b8 mrg32k3aM2Seq[2304];
.const .align 8 .b8 __cr_lgamma_table[72];

.visible .entry _Z6get_piPf(
	.param .u64 .ptr .align 1 _Z6get_piPf_param_0
)
{
	.local .align 8 .b8 	__local_depot0[48];
	.reg .b64 	%SP;
	.reg .b64 	%SPL;
	.reg .pred 	%p<63>;
	.reg .b32 	%r<1192>;
	.reg .b32 	%f<3>;
	.reg .b64 	%rd<27>;

	mov.u64 	%SPL, __local_depot0;
	ld.param.u64 	%rd10, [_Z6get_piPf_param_0];
	add.u64 	%rd1, %SPL, 0;
	mov.u32 	%r539, %tid.x;
	mov.u32 	%r540, %ctaid.x;
	mov.u32 	%r541, %ntid.x;
	mad.lo.s32 	%r542, %r540, %r541, %r539;
	cvt.s64.s32 	%rd2, %r542;
	mov.b32 	%r928, 1593684748;
	mov.b32 	%r543, 832094735;
	st.local.v2.u32 	[%rd1], {%r543, %r928};
	mov.b32 	%r544, -123459836;
	mov.b32 	%r545, 1111207954;
	st.local.v2.u32 	[%rd1+8], {%r545, %r544};
	mov.b32 	%r924, 1476011280;
	mov.b32 	%r546, -589760388;
	st.local.v2.u32 	[%rd1+16], {%r546, %r924};
	setp.eq.s32 	%p1, %r542, 0;
	@%p1 bra 	$L__BB0_115;
	mov.b32 	%r911, 0;
	mov.b32 	%r928, 1593684748;
	mov.b32 	%r924, 1476011280;
	mov.u64 	%rd26, %rd2;
$L__BB0_2:
	mov.u64 	%rd3, %rd26;
	and.b64  	%rd4, %rd3, 3;
	setp.eq.s64 	%p2, %rd4, 0;
	@%p2 bra 	$L__BB0_114;
	mul.wide.u32 	%rd12, %r911, 3200;
	mov.u64 	%rd13, precalc_xorwow_matrix;
	add.s64 	%rd5, %rd13, %rd12;
	mov.b32 	%r924, 0;
	mov.u32 	%r925, %r924;
	mov.u32 	%r926, %r924;
	mov.u32 	%r927, %r924;
	mov.u32 	%r928, %r924;
	mov.u32 	%r917, %r924;
$L__BB0_4:
	mul.wide.u32 	%rd14, %r917, 4;
	add.s64 	%rd15, %rd1, %rd14;
	ld.local.u32 	%r10, [%rd15+4];
	shl.b32 	%r11, %r917, 5;
	mov.b32 	%r923, 0;
$L__BB0_5:
	.pragma "nounroll";
	shr.u32 	%r552, %r10, %r923;
	and.b32  	%r553, %r552, 1;
	setp.eq.b32 	%p3, %r553, 1;
	not.pred 	%p4, %p3;
	add.s32 	%r554, %r11, %r923;
	mul.lo.s32 	%r555, %r554, 5;
	mul.wide.u32 	%rd16, %r555, 4;
	add.s64 	%rd6, %rd5, %rd16;
	@%p4 bra 	$L__BB0_7;
	ld.global.u32 	%r556, [%rd6];
	xor.b32  	%r928, %r928, %r556;
	ld.global.u32 	%r557, [%rd6+4];
	xor.b32  	%r927, %r927, %r557;
	ld.global.u32 	%r558, [%rd6+8];
	xor.b32  	%r926, %r926, %r558;
	ld.global.u32 	%r559, [%rd6+12];
	xor.b32  	%r925, %r925, %r559;
	ld.global.u32 	%r560, [%rd6+16];
	xor.b32  	%r924, %r924, %r560;
$L__BB0_7:
	and.b32  	%r562, %r552, 2;
	setp.eq.s32 	%p5, %r562, 0;
	@%p5 bra 	$L__BB0_9;
	ld.global.u32 	%r563, [%rd6+20];
	xor.b32  	%r928, %r928, %r563;
	ld.global.u32 	%r564, [%rd6+24];
	xor.b32  	%r927, %r927, %r564;
	ld.global.u32 	%r565, [%rd6+28];
	xor.b32  	%r926, %r926, %r565;
	ld.global.u32 	%r566, [%rd6+32];
	xor.b32  	%r925, %r925, %r566;
	ld.global.u32 	%r567, [%rd6+36];
	xor.b32  	%r924, %r924, %r567;
$L__BB0_9:
	and.b32  	%r569, %r552, 4;
	setp.eq.s32 	%p6, %r569, 0;
	@%p6 bra 	$L__BB0_11;
	ld.global.u32 	%r570, [%rd6+40];
	xor.b32  	%r928, %r928, %r570;
	ld.global.u32 	%r571, [%rd6+44];
	xor.b32  	%r927, %r927, %r571;
	ld.global.u32 	%r572, [%rd6+48];
	xor.b32  	%r926, %r926, %r572;
	ld.global.u32 	%r573, [%rd6+52];
	xor.b32  	%r925, %r925, %r573;
	ld.global.u32 	%r574, [%rd6+56];
	xor.b32  	%r924, %r924, %r574;
$L__BB0_11:
	and.b32  	%r576, %r552, 8;
	setp.eq.s32 	%p7, %r576, 0;
	@%p7 bra 	$L__BB0_13;
	ld.global.u32 	%r577, [%rd6+60];
	xor.b32  	%r928, %r928, %r577;
	ld.global.u32 	%r578, [%rd6+64];
	xor.b32  	%r927, %r927, %r578;
	ld.global.u32 	%r579, [%rd6+68];
	xor.b32  	%r926, %r926, %r579;
	ld.global.u32 	%r580, [%rd6+72];
	xor.b32  	%r925, %r925, %r580;
	ld.global.u32 	%r581, [%rd6+76];
	xor.b32  	%r924, %r924, %r581;
$L__BB0_13:
	and.b32  	%r583, %r552, 16;
	setp.eq.s32 	%p8, %r583, 0;
	@%p8 bra 	$L__BB0_15;
	ld.global.u32 	%r584, [%rd6+80];
	xor.b32  	%r928, %r928, %r584;
	ld.global.u32 	%r585, [%rd6+84];
	xor.b32  	%r927, %r927, %r585;
	ld.global.u32 	%r586, [%rd6+88];
	xor.b32  	%r926, %r926, %r586;
	ld.global.u32 	%r587, [%rd6+92];
	xor.b32  	%r925, %r925, %r587;
	ld.global.u32 	%r588, [%rd6+96];
	xor.b32  	%r924, %r924, %r588;
$L__BB0_15:
	and.b32  	%r590, %r552, 32;
	setp.eq.s32 	%p9, %r590, 0;
	@%p9 bra 	$L__BB0_17;
	ld.global.u32 	%r591, [%rd6+100];
	xor.b32  	%r928, %r928, %r591;
	ld.global.u32 	%r592, [%rd6+104];
	xor.b32  	%r927, %r927, %r592;
	ld.global.u32 	%r593, [%rd6+108];
	xor.b32  	%r926, %r926, %r593;
	ld.global.u32 	%r594, [%rd6+112];
	xor.b32  	%r925, %r925, %r594;
	ld.global.u32 	%r595, [%rd6+116];
	xor.b32  	%r924, %r924, %r595;
$L__BB0_17:
	and.b32  	%r597, %r552, 64;
	setp.eq.s32 	%p10, %r597, 0;
	@%p10 bra 	$L__BB0_19;
	ld.global.u32 	%r598, [%rd6+120];
	xor.b32  	%r928, %r928, %r598;
	ld.global.u32 	%r599, [%rd6+124];
	xor.b32  	%r927, %r927, %r599;
	ld.global.u32 	%r600, [%rd6+128];
	xor.b32  	%r926, %r926, %r600;
	ld.global.u32 	%r601, [%rd6+132];
	xor.b32  	%r925, %r925, %r601;
	ld.global.u32 	%r602, [%rd6+136];
	xor.b32  	%r924, %r924, %r602;
$L__BB0_19:
	and.b32  	%r604, %r552, 128;
	setp.eq.s32 	%p11, %r604, 0;
	@%p11 bra 	$L__BB0_21;
	ld.global.u32 	%r605, [%rd6+140];
	xor.b32  	%r928, %r928, %r605;
	ld.global.u32 	%r606, [%rd6+144];
	xor.b32  	%r927, %r927, %r606;
	ld.global.u32 	%r607, [%rd6+148];
	xor.b32  	%r926, %r926, %r607;
	ld.global.u32 	%r608, [%rd6+152];
	xor.b32  	%r925, %r925, %r608;
	ld.global.u32 	%r609, [%rd6+156];
	xor.b32  	%r924, %r924, %r609;
$L__BB0_21:
	and.b32  	%r611, %r552, 256;
	setp.eq.s32 	%p12, %r611, 0;
	@%p12 bra 	$L__BB0_23;
	ld.global.u32 	%r612, [%rd6+160];
	xor.b32  	%r928, %r928, %r612;
	ld.global.u32 	%r613, [%rd6+164];
	xor.b32  	%r927, %r927, %r613;
	ld.global.u32 	%r614, [%rd6+168];
	xor.b32  	%r926, %r926, %r614;
	ld.global.u32 	%r615, [%rd6+172];
	xor.b32  	%r925, %r925, %r615;
	ld.global.u32 	%r616, [%rd6+176];
	xor.b32  	%r924, %r924, %r616;
$L__BB0_23:
	and.b32  	%r618, %r552, 512;
	setp.eq.s32 	%p13, %r618, 0;
	@%p13 bra 	$L__BB0_25;
	ld.global.u32 	%r619, [%rd6+180];
	xor.b32  	%r928, %r928, %r619;
	ld.global.u32 	%r620, [%rd6+184];
	xor.b32  	%r927, %r927, %r620;
	ld.global.u32 	%r621, [%rd6+188];
	xor.b32  	%r926, %r926, %r621;
	ld.global.u32 	%r622, [%rd6+192];
	xor.b32  	%r925, %r925, %r622;
	ld.global.u32 	%r623, [%rd6+196];
	xor.b32  	%r924, %r924, %r623;
$L__BB0_25:
	and.b32  	%r625, %r552, 1024;
	setp.eq.s32 	%p14, %r625, 0;
	@%p14 bra 	$L__BB0_27;
	ld.global.u32 	%r626, [%rd6+200];
	xor.b32  	%r928, %r928, %r626;
	ld.global.u32 	%r627, [%rd6+204];
	xor.b32  	%r927, %r927, %r627;
	ld.global.u32 	%r628, [%rd6+208];
	xor.b32  	%r926, %r926, %r628;
	ld.global.u32 	%r629, [%rd6+212];
	xor.b32  	%r925, %r925, %r629;
	ld.global.u32 	%r630, [%rd6+216];
	xor.b32  	%r924, %r924, %r630;
$L__BB0_27:
	and.b32  	%r632, %r552, 2048;
	setp.eq.s32 	%p15, %r632, 0;
	@%p15 bra 	$L__BB0_29;
	ld.global.u32 	%r633, [%rd6+220];
	xor.b32  	%r928, %r928, %r633;
	ld.global.u32 	%r634, [%rd6+224];
	xor.b32  	%r927, %r927, %r634;
	ld.global.u32 	%r635, [%rd6+228];
	xor.b32  	%r926, %r926, %r635;
	ld.global.u32 	%r636, [%rd6+232];
	xor.b32  	%r925, %r925, %r636;
	ld.global.u32 	%r637, [%rd6+236];
	xor.b32  	%r924, %r924, %r637;
$L__BB0_29:
	and.b32  	%r639, %r552, 4096;
	setp.eq.s32 	%p16, %r639, 0;
	@%p16 bra 	$L__BB0_31;
	ld.global.u32 	%r640, [%rd6+240];
	xor.b32  	%r928, %r928, %r640;
	ld.global.u32 	%r641, [%rd6+244];
	xor.b32  	%r927, %r927, %r641;
	ld.global.u32 	%r642, [%rd6+248];
	xor.b32  	%r926, %r926, %r642;
	ld.global.u32 	%r643, [%rd6+252];
	xor.b32  	%r925, %r925, %r643;
	ld.global.u32 	%r644, [%rd6+256];
	xor.b32  	%r924, %r924, %r644;
$L__BB0_31:
	and.b32  	%r646, %r552, 8192;
	setp.eq.s32 	%p17, %r646, 0;
	@%p17 bra 	$L__BB0_33;
	ld.global.u32 	%r647, [%rd6+260];
	xor.b32  	%r928, %r928, %r647;
	ld.global.u32 	%r648, [%rd6+264];
	xor.b32  	%r927, %r927, %r648;
	ld.global.u32 	%r649, [%rd6+268];
	xor.b32  	%r926, %r926, %r649;
	ld.global.u32 	%r650, [%rd6+272];
	xor.b32  	%r925, %r925, %r650;
	ld.global.u32 	%r651, [%rd6+276];
	xor.b32  	%r924, %r924, %r651;
$L__BB0_33:
	and.b32  	%r653, %r552, 16384;
	setp.eq.s32 	%p18, %r653, 0;
	@%p18 bra 	$L__BB0_35;
	ld.global.u32 	%r654, [%rd6+280];
	xor.b32  	%r928, %r928, %r654;
	ld.global.u32 	%r655, [%rd6+284];
	xor.b32  	%r927, %r927, %r655;
	ld.global.u32 	%r656, [%rd6+288];
	xor.b32  	%r926, %r926, %r656;
	ld.global.u32 	%r657, [%rd6+292];
	xor.b32  	%r925, %r925, %r657;
	ld.global.u32 	%r658, [%rd6+296];
	xor.b32  	%r924, %r924, %r658;
$L__BB0_35:
	and.b32  	%r660, %r552, 32768;
	setp.eq.s32 	%p19, %r660, 0;
	@%p19 bra 	$L__BB0_37;
	ld.global.u32 	%r661, [%rd6+300];
	xor.b32  	%r928, %r928, %r661;
	ld.global.u32 	%r662, [%rd6+304];
	xor.b32  	%r927, %r927, %r662;
	ld.global.u32 	%r663, [%rd6+308];
	xor.b32  	%r926, %r926, %r663;
	ld.global.u32 	%r664, [%rd6+312];
	xor.b32  	%r925, %r925, %r664;
	ld.global.u32 	%r665, [%rd6+316];
	xor.b32  	%r924, %r924, %r665;
$L__BB0_37:
	add.s32 	%r923, %r923, 16;
	setp.ne.s32 	%p20, %r923, 32;
	@%p20 bra 	$L__BB0_5;
	mad.lo.s32 	%r666, %r917, -31, %r11;
	add.s32 	%r917, %r666, 1;
	setp.ne.s32 	%p21, %r917, 5;
	@%p21 bra 	$L__BB0_4;
	st.local.u32 	[%rd1+4], %r928;
	st.local.v2.u32 	[%rd1+8], {%r927, %r926};
	st.local.v2.u32 	[%rd1+16], {%r925, %r924};
	setp.eq.s64 	%p22, %rd4, 1;
	@%p22 bra 	$L__BB0_114;
	mov.b32 	%r924, 0;
	mov.u32 	%r1017, %r924;
	mov.u32 	%r1018, %r924;
	mov.u32 	%r1019, %r924;
	mov.u32 	%r928, %r924;
	mov.u32 	%r1009, %r924;
$L__BB0_41:
	mul.wide.u32 	%rd17, %r1009, 4;
	add.s64 	%rd18, %rd1, %rd17;
	ld.local.u32 	%r186, [%rd18+4];
	shl.b32 	%r187, %r1009, 5;
	mov.b32 	%r1015, 0;
$L__BB0_42:
	.pragma "nounroll";
	shr.u32 	%r669, %r186, %r1015;
	and.b32  	%r670, %r669, 1;
	setp.eq.b32 	%p23, %r670, 1;
	not.pred 	%p24, %p23;
	add.s32 	%r671, %r187, %r1015;
	mul.lo.s32 	%r672, %r671, 5;
	mul.wide.u32 	%rd19, %r672, 4;
	add.s64 	%rd7, %rd5, %rd19;
	@%p24 bra 	$L__BB0_44;
	ld.global.u32 	%r673, [%rd7];
	xor.b32  	%r928, %r928, %r673;
	ld.global.u32 	%r674, [%rd7+4];
	xor.b32  	%r1019, %r1019, %r674;
	ld.global.u32 	%r675, [%rd7+8];
	xor.b32  	%r1018, %r1018, %r675;
	ld.global.u32 	%r676, [%rd7+12];
	xor.b32  	%r1017, %r1017, %r676;
	ld.global.u32 	%r677, [%rd7+16];
	xor.b32  	%r924, %r924, %r677;
$L__BB0_44:
	and.b32  	%r679, %r669, 2;
	setp.eq.s32 	%p25, %r679, 0;
	@%p25 bra 	$L__BB0_46;
	ld.global.u32 	%r680, [%rd7+20];
	xor.b32  	%r928, %r928, %r680;
	ld.global.u32 	%r681, [%rd7+24];
	xor.b32  	%r1019, %r1019, %r681;
	ld.global.u32 	%r682, [%rd7+28];
	xor.b32  	%r1018, %r1018, %r682;
	ld.global.u32 	%r683, [%rd7+32];
	xor.b32  	%r1017, %r1017, %r683;
	ld.global.u32 	%r684, [%rd7+36];
	xor.b32  	%r924, %r924, %r684;
$L__BB0_46:
	and.b32  	%r686, %r669, 4;
	setp.eq.s32 	%p26, %r686, 0;
	@%p26 bra 	$L__BB0_48;
	ld.global.u32 	%r687, [%rd7+40];
	xor.b32  	%r928, %r928, %r687;
	ld.global.u32 	%r688, [%rd7+44];
	xor.b32  	%r1019, %r1019, %r688;
	ld.global.u32 	%r689, [%rd7+48];
	xor.b32  	%r1018, %r1018, %r689;
	ld.global.u32 	%r690, [%rd7+52];
	xor.b32  	%r1017, %r1017, %r690;
	ld.global.u32 	%r691, [%rd7+56];
	xor.b32  	%r924, %r924, %r691;
$L__BB0_48:
	and.b32  	%r693, %r669, 8;
	setp.eq.s32 	%p27, %r693, 0;
	@%p27 bra 	$L__BB0_50;
	ld.global.u32 	%r694, [%rd7+60];
	xor.b32  	%r928, %r928, %r694;
	ld.global.u32 	%r695, [%rd7+64];
	xor.b32  	%r1019, %r1019, %r695;
	ld.global.u32 	%r696, [%rd7+68];
	xor.b32  	%r1018, %r1018, %r696;
	ld.global.u32 	%r697, [%rd7+72];
	xor.b32  	%r1017, %r1017, %r697;
	ld.global.u32 	%r698, [%rd7+76];
	xor.b32  	%r924, %r924, %r698;
$L__BB0_50:
	and.b32  	%r700, %r669, 16;
	setp.eq.s32 	%p28, %r700, 0;
	@%p28 bra 	$L__BB0_52;
	ld.global.u32 	%r701, [%rd7+80];
	xor.b32  	%r928, %r928, %r701;
	ld.global.u32 	%r702, [%rd7+84];
	xor.b32  	%r1019, %r1019, %r702;
	ld.global.u32 	%r703, [%rd7+88];
	xor.b32  	%r1018, %r1018, %r703;
	ld.global.u32 	%r704, [%rd7+92];
	xor.b32  	%r1017, %r1017, %r704;
	ld.global.u32 	%r705, [%rd7+96];
	xor.b32  	%r924, %r924, %r705;
$L__BB0_52:
	and.b32  	%r707, %r669, 32;
	setp.eq.s32 	%p29, %r707, 0;
	@%p29 bra 	$L__BB0_54;
	ld.global.u32 	%r708, [%rd7+100];
	xor.b32  	%r928, %r928, %r708;
	ld.global.u32 	%r709, [%rd7+104];
	xor.b32  	%r1019, %r1019, %r709;
	ld.global.u32 	%r710, [%rd7+108];
	xor.b32  	%r1018, %r1018, %r710;
	ld.global.u32 	%r711, [%rd7+112];
	xor.b32  	%r1017, %r1017, %r711;
	ld.global.u32 	%r712, [%rd7+116];
	xor.b32  	%r924, %r924, %r712;
$L__BB0_54:
	and.b32  	%r714, %r669, 64;
	setp.eq.s32 	%p30, %r714, 0;
	@%p30 bra 	$L__BB0_56;
	ld.global.u32 	%r715, [%rd7+120];
	xor.b32  	%r928, %r928, %r715;
	ld.global.u32 	%r716, [%rd7+124];
	xor.b32  	%r1019, %r1019, %r716;
	ld.global.u32 	%r717, [%rd7+128];
	xor.b32  	%r1018, %r1018, %r717;
	ld.global.u32 	%r718, [%rd7+132];
	xor.b32  	%r1017, %r1017, %r718;
	ld.global.u32 	%r719, [%rd7+136];
	xor.b32  	%r924, %r924, %r719;
$L__BB0_56:
	and.b32  	%r721, %r669, 128;
	setp.eq.s32 	%p31, %r721, 0;
	@%p31 bra 	$L__BB0_58;
	ld.global.u32 	%r722, [%rd7+140];
	xor.b32  	%r928, %r928, %r722;
	ld.global.u32 	%r723, [%rd7+144];
	xor.b32  	%r1019, %r1019, %r723;
	ld.global.u32 	%r724, [%rd7+148];
	xor.b32  	%r1018, %r1018, %r724;
	ld.global.u32 	%r725, [%rd7+152];
	xor.b32  	%r1017, %r1017, %r725;
	ld.global.u32 	%r726, [%rd7+156];
	xor.b32  	%r924, %r924, %r726;
$L__BB0_58:
	and.b32  	%r728, %r669, 256;
	setp.eq.s32 	%p32, %r728, 0;
	@%p32 bra 	$L__BB0_60;
	ld.global.u32 	%r729, [%rd7+160];
	xor.b32  	%r928, %r928, %r729;
	ld.global.u32 	%r730, [%rd7+164];
	xor.b32  	%r1019, %r1019, %r730;
	ld.global.u32 	%r731, [%rd7+168];
	xor.b32  	%r1018, %r1018, %r731;
	ld.global.u32 	%r732, [%rd7+172];
	xor.b32  	%r1017, %r1017, %r732;
	ld.global.u32 	%r733, [%rd7+176];
	xor.b32  	%r924, %r924, %r733;
$L__BB0_60:
	and.b32  	%r735, %r669, 512;
	setp.eq.s32 	%p33, %r735, 0;
	@%p33 bra 	$L__BB0_62;
	ld.global.u32 	%r736, [%rd7+180];
	xor.b32  	%r928, %r928, %r736;
	ld.global.u32 	%r737, [%rd7+184];
	xor.b32  	%r1019, %r1019, %r737;
	ld.global.u32 	%r738, [%rd7+188];
	xor.b32  	%r1018, %r1018, %r738;
	ld.global.u32 	%r739, [%rd7+192];
	xor.b32  	%r1017, %r1017, %r739;
	ld.global.u32 	%r740, [%rd7+196];
	xor.b32  	%r924, %r924, %r740;
$L__BB0_62:
	and.b32  	%r742, %r669, 1024;
	setp.eq.s32 	%p34, %r742, 0;
	@%p34 bra 	$L__BB0_64;
	ld.global.u32 	%r743, [%rd7+200];
	xor.b32  	%r928, %r928, %r743;
	ld.global.u32 	%r744, [%rd7+204];
	xor.b32  	%r1019, %r1019, %r744;
	ld.global.u32 	%r745, [%rd7+208];
	xor.b32  	%r1018, %r1018, %r745;
	ld.global.u32 	%r746, [%rd7+212];
	xor.b32  	%r1017, %r1017, %r746;
	ld.global.u32 	%r747, [%rd7+216];
	xor.b32  	%r924, %r924, %r747;
$L__BB0_64:
	and.b32  	%r749, %r669, 2048;
	setp.eq.s32 	%p35, %r749, 0;
	@%p35 bra 	$L__BB0_66;
	ld.global.u32 	%r750, [%rd7+220];
	xor.b32  	%r928, %r928, %r750;
	ld.global.u32 	%r751, [%rd7+224];
	xor.b32  	%r1019, %r1019, %r751;
	ld.global.u32 	%r752, [%rd7+228];
	xor.b32  	%r1018, %r1018, %r752;
	ld.global.u32 	%r753, [%rd7+232];
	xor.b32  	%r1017, %r1017, %r753;
	ld.global.u32 	%r754, [%rd7+236];
	xor.b32  	%r924, %r924, %r754;
$L__BB0_66:
	and.b32  	%r756, %r669, 4096;
	setp.eq.s32 	%p36, %r756, 0;
	@%p36 bra 	$L__BB0_68;
	ld.global.u32 	%r757, [%rd7+240];
	xor.b32  	%r928, %r928, %r757;
	ld.global.u32 	%r758, [%rd7+244];
	xor.b32  	%r1019, %r1019, %r758;
	ld.global.u32 	%r759, [%rd7+248];
	xor.b32  	%r1018, %r1018, %r759;
	ld.global.u32 	%r760, [%rd7+252];
	xor.b32  	%r1017, %r1017, %r760;
	ld.global.u32 	%r761, [%rd7+256];
	xor.b32  	%r924, %r924, %r761;
$L__BB0_68:
	and.b32  	%r763, %r669, 8192;
	setp.eq.s32 	%p37, %r763, 0;
	@%p37 bra 	$L__BB0_70;
	ld.global.u32 	%r764, [%rd7+260];
	xor.b32  	%r928, %r928, %r764;
	ld.global.u32 	%r765, [%rd7+264];
	xor.b32  	%r1019, %r1019, %r765;
	ld.global.u32 	%r766, [%rd7+268];
	xor.b32  	%r1018, %r1018, %r766;
	ld.global.u32 	%r767, [%rd7+272];
	xor.b32  	%r1017, %r1017, %r767;
	ld.global.u32 	%r768, [%rd7+276];
	xor.b32  	%r924, %r924, %r768;
$L__BB0_70:
	and.b32  	%r770, %r669, 16384;
	setp.eq.s32 	%p38, %r770, 0;
	@%p38 bra 	$L__BB0_72;
	ld.global.u32 	%r771, [%rd7+280];
	xor.b32  	%r928, %r928, %r771;
	ld.global.u32 	%r772, [%rd7+284];
	xor.b32  	%r1019, %r1019, %r772;
	ld.global.u32 	%r773, [%rd7+288];
	xor.b32  	%r1018, %r1018, %r773;
	ld.global.u32 	%r774, [%rd7+292];
	xor.b32  	%r1017, %r1017, %r774;
	ld.global.u32 	%r775, [%rd7+296];
	xor.b32  	%r924, %r924, %r775;
$L__BB0_72:
	and.b32  	%r777, %r669, 32768;
	setp.eq.s32 	%p39, %r777, 0;
	@%p39 bra 	$L__BB0_74;
	ld.global.u32 	%r778, [%rd7+300];
	xor.b32  	%r928, %r928, %r778;
	ld.global.u32 	%r779, [%rd7+304];
	xor.b32  	%r1019, %r1019, %r779;
	ld.global.u32 	%r780, [%rd7+308];
	xor.b32  	%r1018, %r1018, %r780;
	ld.global.u32 	%r781, [%rd7+312];
	xor.b32  	%r1017, %r1017, %r781;
	ld.global.u32 	%r782, [%rd7+316];
	xor.b32  	%r924, %r924, %r782;
$L__BB0_74:
	add.s32 	%r1015, %r1015, 16;
	setp.ne.s32 	%p40, %r1015, 32;
	@%p40 bra 	$L__BB0_42;
	mad.lo.s32 	%r783, %r1009, -31, %r187;
	add.s32 	%r1009, %r783, 1;
	setp.ne.s32 	%p41, %r1009, 5;
	@%p41 bra 	$L__BB0_41;
	st.local.u32 	[%rd1+4], %r928;
	st.local.v2.u32 	[%rd1+8], {%r1019, %r1018};
	st.local.v2.u32 	[%rd1+16], {%r1017, %r924};
	setp.ne.s64 	%p42, %rd4, 3;
	@%p42 bra 	$L__BB0_114;
	mov.b32 	%r924, 0;
	mov.u32 	%r1109, %r924;
	mov.u32 	%r1110, %r924;
	mov.u32 	%r1111, %r924;
	mov.u32 	%r928, %r924;
	mov.u32 	%r1101, %r924;
$L__BB0_78:
	mul.wide.u32 	%rd20, %r1101, 4;
	add.s64 	%rd21, %rd1, %rd20;
	ld.local.u32 	%r362, [%rd21+4];
	shl.b32 	%r363, %r1101, 5;
	mov.b32 	%r1107, 0;
$L__BB0_79:
	.pragma "nounroll";
	shr.u32 	%r786, %r362, %r1107;
	and.b32  	%r787, %r786, 1;
	setp.eq.b32 	%p43, %r787, 1;
	not.pred 	%p44, %p43;
	add.s32 	%r788, %r363, %r1107;
	mul.lo.s32 	%r789, %r788, 5;
	mul.wide.u32 	%rd22, %r789, 4;
	add.s64 	%rd8, %rd5, %rd22;
	@%p44 bra 	$L__BB0_81;
	ld.global.u32 	%r790, [%rd8];
	xor.b32  	%r928, %r928, %r790;
	ld.global.u32 	%r791, [%rd8+4];
	xor.b32  	%r1111, %r1111, %r791;
	ld.global.u32 	%r792, [%rd8+8];
	xor.b32  	%r1110, %r1110, %r792;
	ld.global.u32 	%r793, [%rd8+12];
	xor.b32  	%r1109, %r1109, %r793;
	ld.global.u32 	%r794, [%rd8+16];
	xor.b32  	%r924, %r924, %r794;
$L__BB0_81:
	and.b32  	%r796, %r786, 2;
	setp.eq.s32 	%p45, %r796, 0;
	@%p45 bra 	$L__BB0_83;
	ld.global.u32 	%r797, [%rd8+20];
	xor.b32  	%r928, %r928, %r797;
	ld.global.u32 	%r798, [%rd8+24];
	xor.b32  	%r1111, %r1111, %r798;
	ld.global.u32 	%r799, [%rd8+28];
	xor.b32  	%r1110, %r1110, %r799;
	ld.global.u32 	%r800, [%rd8+32];
	xor.b32  	%r1109, %r1109, %r800;
	ld.global.u32 	%r801, [%rd8+36];
	xor.b32  	%r924, %r924, %r801;
$L__BB0_83:
	and.b32  	%r803, %r786, 4;
	setp.eq.s32 	%p46, %r803, 0;
	@%p46 bra 	$L__BB0_85;
	ld.global.u32 	%r804, [%rd8+40];
	xor.b32  	%r928, %r928, %r804;
	ld.global.u32 	%r805, [%rd8+44];
	xor.b32  	%r1111, %r1111, %r805;
	ld.global.u32 	%r806, [%rd8+48];
	xor.b32  	%r1110, %r1110, %r806;
	ld.global.u32 	%r807, [%rd8+52];
	xor.b32  	%r1109, %r1109, %r807;
	ld.global.u32 	%r808, [%rd8+56];
	xor.b32  	%r924, %r924, %r808;
$L__BB0_85:
	and.b32  	%r810, %r786, 8;
	setp.eq.s32 	%p47, %r810, 0;
	@%p47 bra 	$L__BB0_87;
	ld.global.u32 	%r811, [%rd8+60];
	xor.b32  	%r928, %r928, %r811;
	ld.global.u32 	%r812, [%rd8+64];
	xor.b32  	%r1111, %r1111, %r812;
	ld.global.u32 	%r813, [%rd8+68];
	xor.b32  	%r1110, %r1110, %r813;
	ld.global.u32 	%r814, [%rd8+72];
	xor.b32  	%r1109, %r1109, %r814;
	ld.global.u32 	%r815, [%rd8+76];
	xor.b32  	%r924, %r924, %r815;
$L__BB0_87:
	and.b32  	%r817, %r786, 16;
	setp.eq.s32 	%p48, %r817, 0;
	@%p48 bra 	$L__BB0_89;
	ld.global.u32 	%r818, [%rd8+80];
	xor.b32  	%r928, %r928, %r818;
	ld.global.u32 	%r819, [%rd8+84];
	xor.b32  	%r1111, %r1111, %r819;
	ld.global.u32 	%r820, [%rd8+88];
	xor.b32  	%r1110, %r1110, %r820;
	ld.global.u32 	%r821, [%rd8+92];
	xor.b32  	%r1109, %r1109, %r821;
	ld.global.u32 	%r822, [%rd8+96];
	xor.b32  	%r924, %r924, %r822;
$L__BB0_89:
	and.b32  	%r824, %r786, 32;
	setp.eq.s32 	%p49, %r824, 0;
	@%p49 bra 	$L__BB0_91;
	ld.global.u32 	%r825, [%rd8+100];
	xor.b32  	%r928, %r928, %r825;
	ld.global.u32 	%r826, [%rd8+104];
	xor.b32  	%r1111, %r1111, %r826;
	ld.global.u32 	%r827, [%rd8+108];
	xor.b32  	%r1110, %r1110, %r827;
	ld.global.u32 	%r828, [%rd8+112];
	xor.b32  	%r1109, %r1109, %r828;
	ld.global.u32 	%r829, [%rd8+116];
	xor.b32  	%r924, %r924, %r829;
$L__BB0_91:
	and.b32  	%r831, %r786, 64;
	setp.eq.s32 	%p50, %r831, 0;
	@%p50 bra 	$L__BB0_93;
	ld.global.u32 	%r832, [%rd8+120];
	xor.b32  	%r928, %r928, %r832;
	ld.global.u32 	%r833, [%rd8+124];
	xor.b32  	%r1111, %r1111, %r833;
	ld.global.u32 	%r834, [%rd8+128];
	xor.b32  	%r1110, %r1110, %r834;
	ld.global.u32 	%r835, [%rd8+132];
	xor.b32  	%r1109, %r1109, %r835;
	ld.global.u32 	%r836, [%rd8+136];
	xor.b32  	%r924, %r924, %r836;
$L__BB0_93:
	and.b32  	%r838, %r786, 128;
	setp.eq.s32 	%p51, %r838, 0;
	@%p51 bra 	$L__BB0_95;
	ld.global.u32 	%r839, [%rd8+140];
	xor.b32  	%r928, %r928, %r839;
	ld.global.u32 	%r840, [%rd8+144];
	xor.b32  	%r1111, %r1111, %r840;
	ld.global.u32 	%r841, [%rd8+148];
	xor.b32  	%r1110, %r1110, %r841;
	ld.global.u32 	%r842, [%rd8+152];
	xor.b32  	%r1109, %r1109, %r842;
	ld.global.u32 	%r843, [%rd8+156];
	xor.b32  	%r924, %r924, %r843;
$L__BB0_95:
	and.b32  	%r845, %r786, 256;
	setp.eq.s32 	%p52, %r845, 0;
	@%p52 bra 	$L__BB0_97;
	ld.global.u32 	%r846, [%rd8+160];
	xor.b32  	%r928, %r928, %r846;
	ld.global.u32 	%r847, [%rd8+164];
	xor.b32  	%r1111, %r1111, %r847;
	ld.global.u32 	%r848, [%rd8+168];
	xor.b32  	%r1110, %r1110, %r848;
	ld.global.u32 	%r849, [%rd8+172];
	xor.b32  	%r1109, %r1109, %r849;
	ld.global.u32 	%r850, [%rd8+176];
	xor.b32  	%r924, %r924, %r850;
$L__BB0_97:
	and.b32  	%r852, %r786, 512;
	setp.eq.s32 	%p53, %r852, 0;
	@%p53 bra 	$L__BB0_99;
	ld.global.u32 	%r853, [%rd8+180];
	xor.b32  	%r928, %r928, %r853;
	ld.global.u32 	%r854, [%rd8+184];
	xor.b32  	%r1111, %r1111, %r854;
	ld.global.u32 	%r855, [%rd8+188];
	xor.b32  	%r1110, %r1110, %r855;
	ld.global.u32 	%r856, [%rd8+192];
	xor.b32  	%r1109, %r1109, %r856;
	ld.global.u32 	%r857, [%rd8+196];
	xor.b32  	%r924, %r924, %r857;
$L__BB0_99:
	and.b32  	%r859, %r786, 1024;
	setp.eq.s32 	%p54, %r859, 0;
	@%p54 bra 	$L__BB0_101;
	ld.global.u32 	%r860, [%rd8+200];
	xor.b32  	%r928, %r928, %r860;
	ld.global.u32 	%r861, [%rd8+204];
	xor.b32  	%r1111, %r1111, %r861;
	ld.global.u32 	%r862, [%rd8+208];
	xor.b32  	%r1110, %r1110, %r862;
	ld.global.u32 	%r863, [%rd8+212];
	xor.b32  	%r1109, %r1109, %r863;
	ld.global.u32 	%r864, [%rd8+216];
	xor.b32  	%r924, %r924, %r864;
$L__BB0_101:
	and.b32  	%r866, %r786, 2048;
	setp.eq.s32 	%p55, %r866, 0;
	@%p55 bra 	$L__BB0_103;
	ld.global.u32 	%r867, [%rd8+220];
	xor.b32  	%r928, %r928, %r867;
	ld.global.u32 	%r868, [%rd8+224];
	xor.b32  	%r1111, %r1111, %r868;
	ld.global.u32 	%r869, [%rd8+228];
	xor.b32  	%r1110, %r1110, %r869;
	ld.global.u32 	%r870, [%rd8+232];
	xor.b32  	%r1109, %r1109, %r870;
	ld.global.u32 	%r871, [%rd8+236];
	xor.b32  	%r924, %r924, %r871;
$L__BB0_103:
	and.b32  	%r873, %r786, 4096;
	setp.eq.s32 	%p56, %r873, 0;
	@%p56 bra 	$L__BB0_105;
	ld.global.u32 	%r874, [%rd8+240];
	xor.b32  	%r928, %r928, %r874;
	ld.global.u32 	%r875, [%rd8+244];
	xor.b32  	%r1111, %r1111, %r875;
	ld.global.u32 	%r876, [%rd8+248];
	xor.b32  	%r1110, %r1110, %r876;
	ld.global.u32 	%r877, [%rd8+252];
	xor.b32  	%r1109, %r1109, %r877;
	ld.global.u32 	%r878, [%rd8+256];
	xor.b32  	%r924, %r924, %r878;
$L__BB0_105:
	and.b32  	%r880, %r786, 8192;
	setp.eq.s32 	%p57, %r880, 0;
	@%p57 bra 	$L__BB0_107;
	ld.global.u32 	%r881, [%rd8+260];
	xor.b32  	%r928, %r928, %r881;
	ld.global.u32 	%r882, [%rd8+264];
	xor.b32  	%r1111, %r1111, %r882;
	ld.global.u32 	%r883, [%rd8+268];
	xor.b32  	%r1110, %r1110, %r883;
	ld.global.u32 	%r884, [%rd8+272];
	xor.b32  	%r1109, %r1109, %r884;
	ld.global.u32 	%r885, [%rd8+276];
	xor.b32  	%r924, %r924, %r885;
$L__BB0_107:
	and.b32  	%r887, %r786, 16384;
	setp.eq.s32 	%p58, %r887, 0;
	@%p58 bra 	$L__BB0_109;
	ld.global.u32 	%r888, [%rd8+280];
	xor.b32  	%r928, %r928, %r888;
	ld.global.u32 	%r889, [%rd8+284];
	xor.b32  	%r1111, %r1111, %r889;
	ld.global.u32 	%r890, [%rd8+288];
	xor.b32  	%r1110, %r1110, %r890;
	ld.global.u32 	%r891, [%rd8+292];
	xor.b32  	%r1109, %r1109, %r891;
	ld.global.u32 	%r892, [%rd8+296];
	xor.b32  	%r924, %r924, %r892;
$L__BB0_109:
	and.b32  	%r894, %r786, 32768;
	setp.eq.s32 	%p59, %r894, 0;
	@%p59 bra 	$L__BB0_111;
	ld.global.u32 	%r895, [%rd8+300];
	xor.b32  	%r928, %r928, %r895;
	ld.global.u32 	%r896, [%rd8+304];
	xor.b32  	%r1111, %r1111, %r896;
	ld.global.u32 	%r897, [%rd8+308];
	xor.b32  	%r1110, %r1110, %r897;
	ld.global.u32 	%r898, [%rd8+312];
	xor.b32  	%r1109, %r1109, %r898;
	ld.global.u32 	%r899, [%rd8+316];
	xor.b32  	%r924, %r924, %r899;
$L__BB0_111:
	add.s32 	%r1107, %r1107, 16;
	setp.ne.s32 	%p60, %r1107, 32;
	@%p60 bra 	$L__BB0_79;
	mad.lo.s32 	%r900, %r1101, -31, %r363;
	add.s32 	%r1101, %r900, 1;
	setp.ne.s32 	%p61, %r1101, 5;
	@%p61 bra 	$L__BB0_78;
	st.local.u32 	[%rd1+4], %r928;
	st.local.v2.u32 	[%rd1+8], {%r1111, %r1110};
	st.local.v2.u32 	[%rd1+16], {%r1109, %r924};
$L__BB0_114:
	shr.u64 	%rd26, %rd3, 2;
	add.s32 	%r911, %r911, 1;
	setp.gt.u64 	%p62, %rd3, 3;
	@%p62 bra 	$L__BB0_2;
$L__BB0_115:
	cvta.to.global.u64 	%rd23, %rd10;
	shr.u32 	%r901, %r928, 2;
	xor.b32  	%r902, %r901, %r928;
	shl.b32 	%r903, %r924, 4;
	shl.b32 	%r904, %r902, 1;
	xor.b32  	%r905, %r904, %r903;
	xor.b32  	%r906, %r905, %r902;
	xor.b32  	%r907, %r906, %r924;
	add.s32 	%r908, %r907, 832457172;
	cvt.rn.f32.u32 	%f1, %r908;
	fma.rn.f32 	%f2, %f1, 0f2F800000, 0f2F000000;
	shl.b64 	%rd24, %rd2, 2;
	add.s64 	%rd25, %rd23, %rd24;
	st.global.f32 	[%rd25], %f2;
	ret;

}


// ===== COMPILED SASS (sm_100) =====

	.target	sm_100

	.elftype	@"ET_EXEC"


//--------------------- .note.nv.tkinfo           --------------------------
	.section	.note.nv.tkinfo,"",@"SHT_NOTE"
	.sectionflags	@"SHF_NOTE_NV_TKINFO"
	.tkinfo
        /*0018*/ 	.word	0x00000002
        /*0030*/ 	.string	""
        /*0030*/ 	.string	"ptxas"
        /*0030*/ 	.string	"Cuda compilation tools, release 13.0, V13.0.88"
        /*0030*/ 	.string	"Build cuda_13.0.r13.0/compiler.36424714_0"
        /*0030*/ 	.string	"-arch sm_100 -m 64 "



//--------------------- .note.nv.cuinfo           --------------------------
	.section	.note.nv.cuinfo,"",@"SHT_NOTE"
	.sectionflags	@"SHF_NOTE_NV_CUINFO"
        /*0018*/ 	.short	0x0002
        /*001a*/ 	.short	0x0064
        /*001c*/ 	.short	0x0082
	.zero		2


//--------------------- .nv.info                  --------------------------
	.section	.nv.info,"",@"SHT_CUDA_INFO"
	.align	4


	//----- nvinfo : EIATTR_REGCOUNT
	.align		4
        /*0000*/ 	.byte	0x04, 0x2f
        /*0002*/ 	.short	(.L_10 - .L_9)
	.align		4
.L_9:
        /*0004*/ 	.word	index@(_Z6get_piPf)
        /*0008*/ 	.word	0x00000020


	//----- nvinfo : EIATTR_FRAME_SIZE
	.align		4
.L_10:
        /*000c*/ 	.byte	0x04, 0x11
        /*000e*/ 	.short	(.L_12 - .L_11)
	.align		4
.L_11:
        /*0010*/ 	.word	index@(_Z6get_piPf)
        /*0014*/ 	.word	0x00000030


	//----- nvinfo : EIATTR_MIN_STACK_SIZE
	.align		4
.L_12:
        /*0018*/ 	.byte	0x04, 0x12
        /*001a*/ 	.short	(.L_14 - .L_13)
	.align		4
.L_13:
        /*001c*/ 	.word	index@(_Z6get_piPf)
        /*0020*/ 	.word	0x00000030
.L_14:


//--------------------- .nv.compat                --------------------------
	.section	.nv.compat,"",@"SHT_CUDA_COMPAT_INFO"
	.align	4
        /*0000*/ 	.byte	0x02, 0x09, 0x00, 0x00, 0x02, 0x02, 0x01, 0x00, 0x02, 0x05, 0x05, 0x00, 0x03, 0x07, 0x01, 0x01
        /*0010*/ 	.byte	0x02, 0x03, 0x00, 0x00, 0x02, 0x06, 0x01, 0x00, 0x04, 0x0b, 0x08, 0x00, 0x09, 0x00, 0x00, 0x00
        /*0020*/ 	.byte	0x00, 0x00, 0x00, 0x00


//--------------------- .nv.info._Z6get_piPf      --------------------------
	.section	.nv.info._Z6get_piPf,"",@"SHT_CUDA_INFO"
	.sectionflags	@""
	.align	4


	//----- nvinfo : EIATTR_CUDA_API_VERSION
	.align		4
        /*0000*/ 	.byte	0x04, 0x37
        /*0002*/ 	.short	(.L_16 - .L_15)
.L_15:
        /*0004*/ 	.word	0x00000082


	//----- nvinfo : EIATTR_KPARAM_INFO
	.align		4
.L_16:
        /*0008*/ 	.byte	0x04, 0x17
        /*000a*/ 	.short	(.L_18 - .L_17)
.L_17:
        /*000c*/ 	.word	0x00000000
        /*0010*/ 	.short	0x0000
        /*0012*/ 	.short	0x0000
        /*0014*/ 	.byte	0x00, 0xf5, 0x21, 0x00


	//----- nvinfo : EIATTR_SPARSE_MMA_MASK
	.align		4
.L_18:
        /*0018*/ 	.byte	0x03, 0x50
        /*001a*/ 	.short	0x0000


	//----- nvinfo : EIATTR_MAXREG_COUNT
	.align		4
        /*001c*/ 	.byte	0x03, 0x1b
        /*001e*/ 	.short	0x00ff


	//----- nvinfo : EIATTR_MERCURY_ISA_VERSION
	.align		4
        /*0020*/ 	.byte	0x03, 0x5f
        /*0022*/ 	.short	0x0101


	//----- nvinfo : EIATTR_VRC_CTA_INIT_COUNT
	.align		4
        /*0024*/ 	.byte	0x02, 0x4a
	.zero		1
	.zero		1


	//----- nvinfo : EIATTR_EXIT_INSTR_OFFSETS
	.align		4
        /*0028*/ 	.byte	0x04, 0x1c
        /*002a*/ 	.short	(.L_20 - .L_19)


	//   ....[0]....
.L_19:
        /*002c*/ 	.word	0x00002760


	//----- nvinfo : EIATTR_CRS_STACK_SIZE
	.align		4
.L_20:
        /*0030*/ 	.byte	0x04, 0x1e
        /*0032*/ 	.short	(.L_22 - .L_21)
.L_21:
        /*0034*/ 	.word	0x00000000


	//----- nvinfo : EIATTR_CBANK_PARAM_SIZE
	.align		4
.L_22:
        /*0038*/ 	.byte	0x03, 0x19
        /*003a*/ 	.short	0x0008


	//----- nvinfo : EIATTR_PARAM_CBANK
	.align		4
        /*003c*/ 	.byte	0x04, 0x0a
        /*003e*/ 	.short	(.L_24 - .L_23)
	.align		4
.L_23:
        /*0040*/ 	.word	index@(.nv.constant0._Z6get_piPf)
        /*0044*/ 	.short	0x0380
        /*0046*/ 	.short	0x0008


	//----- nvinfo : EIATTR_SW_WAR
	.align		4
.L_24:
        /*0048*/ 	.byte	0x04, 0x36
        /*004a*/ 	.short	(.L_26 - .L_25)
.L_25:
        /*004c*/ 	.word	0x00000008
.L_26:


//--------------------- .nv.callgraph             --------------------------
	.section	.nv.callgraph,"",@"SHT_CUDA_CALLGRAPH"
	.align	4
	.sectionentsize	8
	.align		4
        /*0000*/ 	.word	0x00000000
	.align		4
        /*0004*/ 	.word	0xffffffff
	.align		4
        /*0008*/ 	.word	0x00000000
	.align		4
        /*000c*/ 	.word	0xfffffffe
	.align		4
        /*0010*/ 	.word	0x00000000
	.align		4
        /*0014*/ 	.word	0xfffffffd
	.align		4
        /*0018*/ 	.word	0x00000000
	.align		4
        /*001c*/ 	.word	0xfffffffc


//--------------------- .nv.constant4             --------------------------
	.section	.nv.constant4,"a",@progbits
	.align	8
	.align		8
.nv.constant4:
        /*0000*/ 	.dword	precalc_xorwow_matrix
	.align		8
        /*0008*/ 	.dword	precalc_xorwow_offset_matrix
	.align		8
        /*0010*/ 	.dword	mrg32k3aM1
	.align		8
        /*0018*/ 	.dword	mrg32k3aM2
	.align		8
        /*0020*/ 	.dword	mrg32k3aM1SubSeq
	.align		8
        /*0028*/ 	.dword	mrg32k3aM2SubSeq
	.align		8
        /*0030*/ 	.dword	mrg32k3aM1Seq
	.align		8
        /*0038*/ 	.dword	mrg32k3aM2Seq


//--------------------- .nv.constant3             --------------------------
	.section	.nv.constant3,"a",@progbits
	.align	8
.nv.constant3:
	.type		__cr_lgamma_table,@object
	.size		__cr_lgamma_table,(.L_8 - __cr_lgamma_table)
__cr_lgamma_table:
        /*0000*/ 	.byte	0x00, 0x00, 0x00, 0x00, 0x00, 0x00, 0x00, 0x00, 0x00, 0x00, 0x00, 0x00, 0x00, 0x00, 0x00, 0x00
        /*0010*/ 	.byte	0xef, 0x39, 0xfa, 0xfe, 0x42, 0x2e, 0xe6, 0x3f, 0x02, 0x20, 0x2a, 0xfa, 0x0b, 0xab, 0xfc, 0x3f
        /*0020*/ 	.byte	0xf9, 0x2c, 0x92, 0x7c, 0xa7, 0x6c, 0x09, 0x40, 0xc9, 0x79, 0x44, 0x3c, 0x64, 0x26, 0x13, 0x40
        /*0030*/ 	.byte	0xca, 0x01, 0xcf, 0x3a, 0x27, 0x51, 0x1a, 0x40, 0x30, 0xcc, 0x2d, 0xf3, 0xe1, 0x0c, 0x21, 0x40
        /*0040*/ 	.byte	0x0d, 0xb7, 0xfc, 0x82, 0x8e, 0x35, 0x25, 0x40
.L_8:


//--------------------- .text._Z6get_piPf         --------------------------
	.section	.text._Z6get_piPf,"ax",@progbits
	.align	128
        .global         _Z6get_piPf
        .type           _Z6get_piPf,@function
        .size           _Z6get_piPf,(.L_x_12 - _Z6get_piPf)
        .other          _Z6get_piPf,@"STO_CUDA_ENTRY STV_DEFAULT"
_Z6get_piPf:
.text._Z6get_piPf:
[----:B------:R-:W0:Y:S01]  /*0000*/  LDC R1, c[0x0][0x37c] ;  /* 0x0000df00ff017b82 */ /* 0x000e220000000800 */
[----:B------:R-:W1:Y:S07]  /*0010*/  S2R R4, SR_TID.X ;  /* 0x0000000000047919 */ /* 0x000e6e0000002100 */
[----:B------:R-:W1:Y:S01]  /*0020*/  S2UR UR4, SR_CTAID.X ;  /* 0x00000000000479c3 */ /* 0x000e620000002500 */
[----:B0-----:R-:W-:Y:S01]  /*0030*/  VIADD R1, R1, 0xffffffd0 ;  /* 0xffffffd001017836 */ /* 0x001fe20000000000 */
[----:B------:R-:W0:Y:S01]  /*0040*/  LDCU.64 UR6, c[0x0][0x358] ;  /* 0x00006b00ff0677ac */ /* 0x000e220008000a00 */
[----:B------:R-:W-:Y:S01]  /*0050*/  IMAD.MOV.U32 R6, RZ, RZ, 0x3198c20f ;  /* 0x3198c20fff067424 */ /* 0x000fe200078e00ff */
[----:B------:R-:W-:Y:S01]  /*0060*/  BSSY.RECONVERGENT B0, `(.L_x_0) ;  /* 0x0000260000007945 */ /* 0x000fe20003800200 */
[----:B------:R-:W-:-:S02]  /*0070*/  IMAD.MOV.U32 R7, RZ, RZ, 0x5efdb30c ;  /* 0x5efdb30cff077424 */ /* 0x000fc400078e00ff */
[----:B------:R-:W-:Y:S01]  /*0080*/  IMAD.MOV.U32 R8, RZ, RZ, 0x423bb012 ;  /* 0x423bb012ff087424 */ /* 0x000fe200078e00ff */
[----:B------:R-:W1:Y:S01]  /*0090*/  LDC R3, c[0x0][0x360] ;  /* 0x0000d800ff037b82 */ /* 0x000e620000000800 */
[----:B------:R-:W-:Y:S01]  /*00a0*/  IMAD.MOV.U32 R9, RZ, RZ, -0x75bd8fc ;  /* 0xf8a42704ff097424 */ /* 0x000fe200078e00ff */
[----:B------:R2:W-:Y:S01]  /*00b0*/  STL.64 [R1], R6 ;  /* 0x0000000601007387 */ /* 0x0005e20000100a00 */
[----:B------:R-:W-:Y:S02]  /*00c0*/  IMAD.MOV.U32 R10, RZ, RZ, -0x23270784 ;  /* 0xdcd8f87cff0a7424 */ /* 0x000fe400078e00ff */
[----:B------:R-:W-:Y:S01]  /*00d0*/  IMAD.MOV.U32 R11, RZ, RZ, 0x57fa2510 ;  /* 0x57fa2510ff0b7424 */ /* 0x000fe200078e00ff */
[----:B------:R2:W-:Y:S01]  /*00e0*/  STL.64 [R1+0x8], R8 ;  /* 0x0000080801007387 */ /* 0x0005e20000100a00 */
[----:B------:R-:W-:-:S03]  /*00f0*/  IMAD.MOV.U32 R0, RZ, RZ, 0x5efdb30c ;  /* 0x5efdb30cff007424 */ /* 0x000fc600078e00ff */
[----:B------:R2:W-:Y:S01]  /*0100*/  STL.64 [R1+0x10], R10 ;  /* 0x0000100a01007387 */ /* 0x0005e20000100a00 */
[----:B-1----:R-:W-:Y:S02]  /*0110*/  IMAD R4, R3, UR4, R4 ;  /* 0x0000000403047c24 */ /* 0x002fe4000f8e0204 */
[----:B------:R-:W-:-:S03]  /*0120*/  IMAD.MOV.U32 R3, RZ, RZ, 0x57fa2510 ;  /* 0x57fa2510ff037424 */ /* 0x000fc600078e00ff */
[----:B------:R-:W-:Y:S02]  /*0130*/  ISETP.NE.AND P0, PT, R4, RZ, PT ;  /* 0x000000ff0400720c */ /* 0x000fe40003f05270 */
[----:B------:R-:W-:-:S11]  /*0140*/  SHF.R.S32.HI R2, RZ, 0x1f, R4 ;  /* 0x0000001fff027819 */ /* 0x000fd60000011404 */
[----:B0-2---:R-:W-:Y:S05]  /*0150*/  @!P0 BRA `(.L_x_1) ;  /* 0x0000002400408947 */ /* 0x005fea0003800000 */
[----:B------:R-:W-:Y:S02]  /*0160*/  IMAD.MOV.U32 R13, RZ, RZ, R2 ;  /* 0x000000ffff0d7224 */ /* 0x000fe400078e0002 */
[----:B------:R-:W-:Y:S02]  /*0170*/  IMAD.MOV.U32 R11, RZ, RZ, RZ ;  /* 0x000000ffff0b7224 */ /* 0x000fe400078e00ff */
[----:B------:R-:W-:Y:S02]  /*0180*/  IMAD.MOV.U32 R0, RZ, RZ, 0x5efdb30c ;  /* 0x5efdb30cff007424 */ /* 0x000fe400078e00ff */
[----:B------:R-:W-:Y:S02]  /*0190*/  IMAD.MOV.U32 R10, RZ, RZ, R4 ;  /* 0x000000ffff0a7224 */ /* 0x000fe400078e0004 */
[----:B------:R-:W-:-:S07]  /*01a0*/  IMAD.MOV.U32 R3, RZ, RZ, 0x57fa2510 ;  /* 0x57fa2510ff037424 */ /* 0x000fce00078e00ff */
.L_x_10:
[----:B0-----:R-:W-:Y:S01]  /*01b0*/  LOP3.LUT R2, R10, 0x3, RZ, 0xc0, !PT ;  /* 0x000000030a027812 */ /* 0x001fe200078ec0ff */
[----:B------:R-:W-:Y:S03]  /*01c0*/  BSSY.RECONVERGENT B1, `(.L_x_2) ;  /* 0x0000243000017945 */ /* 0x000fe60003800200 */
[----:B------:R-:W-:-:S04]  /*01d0*/  ISETP.NE.U32.AND P0, PT, R2, RZ, PT ;  /* 0x000000ff0200720c */ /* 0x000fc80003f05070 */
[----:B------:R-:W-:-:S13]  /*01e0*/  ISETP.NE.AND.EX P0, PT, RZ, RZ, PT, P0 ;  /* 0x000000ffff00720c */ /* 0x000fda0003f05300 */
[----:B------:R-:W-:Y:S05]  /*01f0*/  @!P0 BRA `(.L_x_3) ;  /* 0x0000002000fc8947 */ /* 0x000fea0003800000 */
[----:B------:R-:W0:Y:S01]  /*0200*/  LDC.64 R8, c[0x4][RZ] ;  /* 0x01000000ff087b82 */ /* 0x000e220000000a00 */
[----:B------:R-:W-:Y:S01]  /*0210*/  IMAD.MOV.U32 R0, RZ, RZ, RZ ;  /* 0x000000ffff007224 */ /* 0x000fe200078e00ff */
[----:B------:R-:W-:Y:S01]  /*0220*/  CS2R R2, SRZ ;  /* 0x0000000000027805 */ /* 0x000fe2000001ff00 */
[----:B------:R-:W-:Y:S01]  /*0230*/  IMAD.MOV.U32 R12, RZ, RZ, RZ ;  /* 0x000000ffff0c7224 */ /* 0x000fe200078e00ff */
[----:B------:R-:W-:Y:S01]  /*0240*/  CS2R R6, SRZ ;  /* 0x0000000000067805 */ /* 0x000fe2000001ff00 */
[----:B0-----:R-:W-:-:S07]  /*0250*/  IMAD.WIDE.U32 R8, R11, 0xc80, R8 ;  /* 0x00000c800b087825 */ /* 0x001fce00078e0008 */
.L_x_5:
[----:B------:R-:W-:-:S06]  /*0260*/  IMAD R5, R12, 0x4, R1 ;  /* 0x000000040c057824 */ /* 0x000fcc00078e0201 */
[----:B------:R-:W5:Y:S01]  /*0270*/  LDL R5, [R5+0x4] ;  /* 0x0000040005057983 */ /* 0x000f620000100800 */
[----:B------:R-:W-:-:S05]  /*0280*/  UMOV UR4, URZ ;  /* 0x000000ff00047c82 */ /* 0x000fca0008000000 */
.L_x_4:
[----:B-----5:R-:W-:Y:S01]  /*0290*/  SHF.R.U32.HI R20, RZ, UR4, R5 ;  /* 0x00000004ff147c19 */ /* 0x020fe20008011605 */
[----:B------:R-:W-:-:S03]  /*02a0*/  IMAD.SHL.U32 R14, R12, 0x20, RZ ;  /* 0x000000200c0e7824 */ /* 0x000fc600078e00ff */
[----:B------:R-:W-:Y:S01]  /*02b0*/  LOP3.LUT R15, R20, 0x1, RZ, 0xc0, !PT ;  /* 0x00000001140f7812 */ /* 0x000fe200078ec0ff */
[----:B------:R-:W-:-:S03]  /*02c0*/  VIADD R14, R14, UR4 ;  /* 0x000000040e0e7c36 */ /* 0x000fc60008000000 */
[----:B------:R-:W-:Y:S01]  /*02d0*/  ISETP.NE.U32.AND P0, PT, R15, 0x1, PT ;  /* 0x000000010f00780c */ /* 0x000fe20003f05070 */
[----:B------:R-:W-:-:S03]  /*02e0*/  IMAD R15, R14, 0x5, RZ ;  /* 0x000000050e0f7824 */ /* 0x000fc600078e02ff */
[----:B------:R-:W-:Y:S01]  /*02f0*/  R2P PR, R20, 0x7e ;  /* 0x0000007e14007804 */ /* 0x000fe20000000000 */
[----:B------:R-:W-:-:S08]  /*0300*/  IMAD.WIDE.U32 R14, R15, 0x4, R8 ;  /* 0x000000040f0e7825 */ /* 0x000fd000078e0008 */
[----:B------:R-:W2:Y:S04]  /*0310*/  @!P0 LDG.E R17, desc[UR6][R14.64] ;  /* 0x000000060e118981 */ /* 0x000ea8000c1e1900 */
[----:B------:R-:W3:Y:S04]  /*0320*/  @P1 LDG.E R19, desc[UR6][R14.64+0x14] ;  /* 0x000014060e131981 */ /* 0x000ee8000c1e1900 */
[----:B------:R-:W4:Y:S04]  /*0330*/  @P2 LDG.E R21, desc[UR6][R14.64+0x28] ;  /* 0x000028060e152981 */ /* 0x000f28000c1e1900 */
[----:B------:R-:W4:Y:S04]  /*0340*/  @P3 LDG.E R23, desc[UR6][R14.64+0x3c] ;  /* 0x00003c060e173981 */ /* 0x000f28000c1e1900 */
[----:B------:R-:W4:Y:S04]  /*0350*/  @!P0 LDG.E R16, desc[UR6][R14.64+0x8] ;  /* 0x000008060e108981 */ /* 0x000f28000c1e1900 */
[----:B------:R-:W4:Y:S04]  /*0360*/  @P4 LDG.E R25, desc[UR6][R14.64+0x50] ;  /* 0x000050060e194981 */ /* 0x000f28000c1e1900 */
[----:B------:R-:W4:Y:S04]  /*0370*/  @!P0 LDG.E R18, desc[UR6][R14.64+0x10] ;  /* 0x000010060e128981 */ /* 0x000f28000c1e1900 */
[----:B------:R-:W4:Y:S04]  /*0380*/  @P1 LDG.E R22, desc[UR6][R14.64+0x1c] ;  /* 0x00001c060e161981 */ /* 0x000f28000c1e1900 */
[----:B------:R-:W4:Y:S04]  /*0390*/  @P1 LDG.E R24, desc[UR6][R14.64+0x24] ;  /* 0x000024060e181981 */ /* 0x000f28000c1e1900 */
[----:B------:R-:W4:Y:S01]  /*03a0*/  @P6 LDG.E R27, desc[UR6][R14.64+0x78] ;  /* 0x000078060e1b6981 */ /* 0x000f22000c1e1900 */
[----:B--2---:R-:W-:-:S03]  /*03b0*/  @!P0 LOP3.LUT R0, R0, R17, RZ, 0x3c, !PT ;  /* 0x0000001100008212 */ /* 0x004fc600078e3cff */
[----:B------:R-:W2:Y:S01]  /*03c0*/  @!P0 LDG.E R17, desc[UR6][R14.64+0x4] ;  /* 0x000004060e118981 */ /* 0x000ea2000c1e1900 */
[----:B---3--:R-:W-:-:S03]  /*03d0*/  @P1 LOP3.LUT R0, R0, R19, RZ, 0x3c, !PT ;  /* 0x0000001300001212 */ /* 0x008fc600078e3cff */
[----:B------:R-:W3:Y:S01]  /*03e0*/  @!P0 LDG.E R19, desc[UR6][R14.64+0xc] ;  /* 0x00000c060e138981 */ /* 0x000ee2000c1e1900 */
[----:B----4-:R-:W-:-:S03]  /*03f0*/  @P2 LOP3.LUT R0, R0, R21, RZ, 0x3c, !PT ;  /* 0x0000001500002212 */ /* 0x010fc600078e3cff */
[----:B------:R-:W4:Y:S01]  /*0400*/  @P1 LDG.E R21, desc[UR6][R14.64+0x18] ;  /* 0x000018060e151981 */ /* 0x000f22000c1e1900 */
[----:B------:R-:W-:-:S03]  /*0410*/  @P3 LOP3.LUT R0, R0, R23, RZ, 0x3c, !PT ;  /* 0x0000001700003212 */ /* 0x000fc600078e3cff */
[----:B------:R-:W4:Y:S01]  /*0420*/  @P5 LDG.E R23, desc[UR6][R14.64+0x64] ;  /* 0x000064060e175981 */ /* 0x000f22000c1e1900 */
[----:B------:R-:W-:-:S03]  /*0430*/  @!P0 LOP3.LUT R7, R7, R16, RZ, 0x3c, !PT ;  /* 0x0000001007078212 */ /* 0x000fc600078e3cff */
[----:B------:R-:W4:Y:S01]  /*0440*/  @P2 LDG.E R16, desc[UR6][R14.64+0x30] ;  /* 0x000030060e102981 */ /* 0x000f22000c1e1900 */
[----:B------:R-:W-:-:S03]  /*0450*/  @P4 LOP3.LUT R0, R0, R25, RZ, 0x3c, !PT ;  /* 0x0000001900004212 */ /* 0x000fc600078e3cff */
[----:B------:R-:W4:Y:S01]  /*0460*/  @P3 LDG.E R25, desc[UR6][R14.64+0x48] ;  /* 0x000048060e193981 */ /* 0x000f22000c1e1900 */
[----:B------:R-:W-:-:S03]  /*0470*/  @!P0 LOP3.LUT R3, R3, R18, RZ, 0x3c, !PT ;  /* 0x0000001203038212 */ /* 0x000fc600078e3cff */
[----:B------:R-:W4:Y:S01]  /*0480*/  @P2 LDG.E R18, desc[UR6][R14.64+0x38] ;  /* 0x000038060e122981 */ /* 0x000f22000c1e1900 */
[----:B------:R-:W-:-:S03]  /*0490*/  @P1 LOP3.LUT R7, R7, R22, RZ, 0x3c, !PT ;  /* 0x0000001607071212 */ /* 0x000fc600078e3cff */
[----:B------:R-:W4:Y:S01]  /*04a0*/  @P3 LDG.E R22, desc[UR6][R14.64+0x44] ;  /* 0x000044060e163981 */ /* 0x000f22000c1e1900 */
[----:B--2---:R-:W-:-:S03]  /*04b0*/  @!P0 LOP3.LUT R6, R6, R17, RZ, 0x3c, !PT ;  /* 0x0000001106068212 */ /* 0x004fc600078e3cff */
[----:B------:R-:W2:Y:S01]  /*04c0*/  @P1 LDG.E R17, desc[UR6][R14.64+0x20] ;  /* 0x000020060e111981 */ /* 0x000ea2000c1e1900 */
[----:B---3--:R-:W-:-:S03]  /*04d0*/  @!P0 LOP3.LUT R2, R2, R19, RZ, 0x3c, !PT ;  /* 0x0000001302028212 */ /* 0x008fc600078e3cff */
[----:B------:R-:W3:Y:S01]  /*04e0*/  @P2 LDG.E R19, desc[UR6][R14.64+0x2c] ;  /* 0x00002c060e132981 */ /* 0x000ee2000c1e1900 */
[----:B----4-:R-:W-:-:S03]  /*04f0*/  @P1 LOP3.LUT R6, R6, R21, RZ, 0x3c, !PT ;  /* 0x0000001506061212 */ /* 0x010fc600078e3cff */
[----:B------:R-:W4:Y:S01]  /*0500*/  @P2 LDG.E R21, desc[UR6][R14.64+0x34] ;  /* 0x000034060e152981 */ /* 0x000f22000c1e1900 */
[----:B------:R-:W-:-:S03]  /*0510*/  @P5 LOP3.LUT R0, R0, R23, RZ, 0x3c, !PT ;  /* 0x0000001700005212 */ /* 0x000fc600078e3cff */
[----:B------:R-:W4:Y:S01]  /*0520*/  @P3 LDG.E R23, desc[UR6][R14.64+0x40] ;  /* 0x000040060e173981 */ /* 0x000f22000c1e1900 */
[----:B------:R-:W-:Y:S02]  /*0530*/  @P1 LOP3.LUT R3, R3, R24, RZ, 0x3c, !PT ;  /* 0x0000001803031212 */ /* 0x000fe400078e3cff */
[----:B------:R-:W-:Y:S01]  /*0540*/  @P2 LOP3.LUT R7, R7, R16, RZ, 0x3c, !PT ;  /* 0x0000001007072212 */ /* 0x000fe200078e3cff */
[----:B------:R-:W4:Y:S04]  /*0550*/  @P5 LDG.E R24, desc[UR6][R14.64+0x6c] ;  /* 0x00006c060e185981 */ /* 0x000f28000c1e1900 */
[----:B------:R-:W4:Y:S01]  /*0560*/  @P3 LDG.E R16, desc[UR6][R14.64+0x4c] ;  /* 0x00004c060e103981 */ /* 0x000f22000c1e1900 */
[----:B------:R-:W-:-:S03]  /*0570*/  @P2 LOP3.LUT R3, R3, R18, RZ, 0x3c, !PT ;  /* 0x0000001203032212 */ /* 0x000fc600078e3cff */
[----:B------:R-:W4:Y:S01]  /*0580*/  @P4 LDG.E R18, desc[UR6][R14.64+0x58] ;  /* 0x000058060e124981 */ /* 0x000f22000c1e1900 */
[----:B------:R-:W-:-:S03]  /*0590*/  @P3 LOP3.LUT R7, R7, R22, RZ, 0x3c, !PT ;  /* 0x0000001607073212 */ /* 0x000fc600078e3cff */
[----:B------:R-:W4:Y:S01]  /*05a0*/  @P4 LDG.E R22, desc[UR6][R14.64+0x60] ;  /* 0x000060060e164981 */ /* 0x000f22000c1e1900 */
[----:B--2---:R-:W-:-:S03]  /*05b0*/  @P1 LOP3.LUT R2, R2, R17, RZ, 0x3c, !PT ;  /* 0x0000001102021212 */ /* 0x004fc600078e3cff */
[----:B------:R-:W2:Y:S01]  /*05c0*/  @P4 LDG.E R17, desc[UR6][R14.64+0x54] ;  /* 0x000054060e114981 */ /* 0x000ea2000c1e1900 */
[----:B---3--:R-:W-:-:S03]  /*05d0*/  @P2 LOP3.LUT R6, R6, R19, RZ, 0x3c, !PT ;  /* 0x0000001306062212 */ /* 0x008fc600078e3cff */
[----:B------:R-:W3:Y:S01]  /*05e0*/  @P4 LDG.E R19, desc[UR6][R14.64+0x5c] ;  /* 0x00005c060e134981 */ /* 0x000ee2000c1e1900 */
[----:B----4-:R-:W-:-:S03]  /*05f0*/  @P2 LOP3.LUT R2, R2, R21, RZ, 0x3c, !PT ;  /* 0x0000001502022212 */ /* 0x010fc600078e3cff */
[----:B------:R-:W4:Y:S01]  /*0600*/  @P5 LDG.E R21, desc[UR6][R14.64+0x68] ;  /* 0x000068060e155981 */ /* 0x000f22000c1e1900 */
[----:B------:R-:W-:-:S03]  /*0610*/  @P3 LOP3.LUT R6, R6, R23, RZ, 0x3c, !PT ;  /* 0x0000001706063212 */ /* 0x000fc600078e3cff */
[----:B------:R-:W4:Y:S01]  /*0620*/  @P5 LDG.E R23, desc[UR6][R14.64+0x70] ;  /* 0x000070060e175981 */ /* 0x000f22000c1e1900 */
[----:B------:R-:W-:Y:S02]  /*0630*/  LOP3.LUT P0, RZ, R20, 0x80, RZ, 0xc0, !PT ;  /* 0x0000008014ff7812 */ /* 0x000fe4000780c0ff */
[----:B------:R-:W-:Y:S02]  /*0640*/  @P3 LOP3.LUT R2, R2, R25, RZ, 0x3c, !PT ;  /* 0x0000001902023212 */ /* 0x000fe400078e3cff */
[----:B------:R-:W-:Y:S02]  /*0650*/  @P3 LOP3.LUT R3, R3, R16, RZ, 0x3c, !PT ;  /* 0x0000001003033212 */ /* 0x000fe400078e3cff */
[----:B------:R-:W4:Y:S01]  /*0660*/  @P5 LDG.E R16, desc[UR6][R14.64+0x74] ;  /* 0x000074060e105981 */ /* 0x000f22000c1e1900 */
[----:B------:R-:W-:-:S03]  /*0670*/  @P4 LOP3.LUT R7, R7, R18, RZ, 0x3c, !PT ;  /* 0x0000001207074212 */ /* 0x000fc600078e3cff */
[----:B------:R-:W4:Y:S01]  /*0680*/  @P6 LDG.E R18, desc[UR6][R14.64+0x80] ;  /* 0x000080060e126981 */ /* 0x000f22000c1e1900 */
[----:B------:R-:W-:-:S03]  /*0690*/  @P4 LOP3.LUT R3, R3, R22, RZ, 0x3c, !PT ;  /* 0x0000001603034212 */ /* 0x000fc600078e3cff */
[----:B------:R-:W4:Y:S01]  /*06a0*/  @P6 LDG.E R22, desc[UR6][R14.64+0x88] ;  /* 0x000088060e166981 */ /* 0x000f22000c1e1900 */
[----:B------:R-:W-:-:S03]  /*06b0*/  @P5 LOP3.LUT R7, R7, R24, RZ, 0x3c, !PT ;  /* 0x0000001807075212 */ /* 0x000fc600078e3cff */
[----:B------:R-:W4:Y:S04]  /*06c0*/  @P0 LDG.E R25, desc[UR6][R14.64+0x8c] ;  /* 0x00008c060e190981 */ /* 0x000f28000c1e1900 */
[----:B------:R-:W4:Y:S04]  /*06d0*/  @P0 LDG.E R24, desc[UR6][R14.64+0x94] ;  /* 0x000094060e180981 */ /* 0x000f28000c1e1900 */
        /* <DEDUP_REMOVED lines=9> */
[----:B------:R-:W-:Y:S02]  /*0770*/  @P6 LOP3.LUT R0, R0, R27, RZ, 0x3c, !PT ;  /* 0x0000001b00006212 */ /* 0x000fe400078e3cff */
[----:B------:R-:W-:Y:S02]  /*0780*/  @P5 LOP3.LUT R3, R3, R16, RZ, 0x3c, !PT ;  /* 0x0000001003035212 */ /* 0x000fe400078e3cff */
[----:B------:R-:W-:Y:S02]  /*0790*/  @P6 LOP3.LUT R7, R7, R18, RZ, 0x3c, !PT ;  /* 0x0000001207076212 */ /* 0x000fe400078e3cff */
[----:B------:R-:W-:Y:S02]  /*07a0*/  @P6 LOP3.LUT R3, R3, R22, RZ, 0x3c, !PT ;  /* 0x0000001603036212 */ /* 0x000fe400078e3cff */
[----:B------:R-:W-:Y:S02]  /*07b0*/  @P0 LOP3.LUT R0, R0, R25, RZ, 0x3c, !PT ;  /* 0x0000001900000212 */ /* 0x000fe400078e3cff */
[----:B------:R-:W-:-:S02]  /*07c0*/  @P0 LOP3.LUT R7, R7, R24, RZ, 0x3c, !PT ;  /* 0x0000001807070212 */ /* 0x000fc400078e3cff */
[----:B------:R-:W-:Y:S02]  /*07d0*/  @P0 LOP3.LUT R3, R3, R26, RZ, 0x3c, !PT ;  /* 0x0000001a03030212 */ /* 0x000fe400078e3cff */
[----:B--2---:R-:W-:Y:S02]  /*07e0*/  @P6 LOP3.LUT R6, R6, R17, RZ, 0x3c, !PT ;  /* 0x0000001106066212 */ /* 0x004fe400078e3cff */
[----:B---3--:R-:W-:Y:S02]  /*07f0*/  @P6 LOP3.LUT R2, R2, R19, RZ, 0x3c, !PT ;  /* 0x0000001302026212 */ /* 0x008fe400078e3cff */
[----:B----4-:R-:W-:Y:S02]  /*0800*/  @P0 LOP3.LUT R6, R6, R21, RZ, 0x3c, !PT ;  /* 0x0000001506060212 */ /* 0x010fe400078e3cff */
[----:B------:R-:W-:Y:S02]  /*0810*/  @P0 LOP3.LUT R2, R2, R23, RZ, 0x3c, !PT ;  /* 0x0000001702020212 */ /* 0x000fe400078e3cff */
[----:B------:R-:W-:-:S13]  /*0820*/  R2P PR, R20.B1, 0x7f ;  /* 0x0000007f14007804 */ /* 0x000fda0000001000 */
[----:B------:R-:W2:Y:S04]  /*0830*/  @P0 LDG.E R18, desc[UR6][R14.64+0xb0] ;  /* 0x0000b0060e120981 */ /* 0x000ea8000c1e1900 */
[----:B------:R-:W3:Y:S04]  /*0840*/  @P0 LDG.E R21, desc[UR6][R14.64+0xa0] ;  /* 0x0000a0060e150981 */ /* 0x000ee8000c1e1900 */
[----:B------:R-:W4:Y:S04]  /*0850*/  @P0 LDG.E R23, desc[UR6][R14.64+0xa4] ;  /* 0x0000a4060e170981 */ /* 0x000f28000c1e1900 */
[----:B------:R-:W4:Y:S04]  /*0860*/  @P0 LDG.E R16, desc[UR6][R14.64+0xa8] ;  /* 0x0000a8060e100981 */ /* 0x000f28000c1e1900 */
[----:B------:R-:W4:Y:S04]  /*0870*/  @P0 LDG.E R25, desc[UR6][R14.64+0xac] ;  /* 0x0000ac060e190981 */ /* 0x000f28000c1e1900 */
[----:B------:R-:W4:Y:S04]  /*0880*/  @P1 LDG.E R27, desc[UR6][R14.64+0xb4] ;  /* 0x0000b4060e1b1981 */ /* 0x000f28000c1e1900 */
[----:B------:R-:W4:Y:S04]  /*0890*/  @P2 LDG.E R29, desc[UR6][R14.64+0xc8] ;  /* 0x0000c8060e1d2981 */ /* 0x000f28000c1e1900 */
[----:B------:R-:W4:Y:S04]  /*08a0*/  @P3 LDG.E R19, desc[UR6][R14.64+0xdc] ;  /* 0x0000dc060e133981 */ /* 0x000f28000c1e1900 */
        /* <DEDUP_REMOVED lines=12> */
[----:B------:R-:W-:Y:S01]  /*0970*/  LOP3.LUT P0, RZ, R20, 0x8000, RZ, 0xc0, !PT ;  /* 0x0000800014ff7812 */ /* 0x000fe2000780c0ff */
[----:B------:R-:W4:Y:S04]  /*0980*/  @P1 LDG.E R25, desc[UR6][R14.64+0xc0] ;  /* 0x0000c0060e191981 */ /* 0x000f28000c1e1900 */
[----:B------:R-:W4:Y:S01]  /*0990*/  @P1 LDG.E R20, desc[UR6][R14.64+0xc4] ;  /* 0x0000c4060e141981 */ /* 0x000f22000c1e1900 */
[----:B------:R-:W-:-:S03]  /*09a0*/  @P1 LOP3.LUT R0, R0, R27, RZ, 0x3c, !PT ;  /* 0x0000001b00001212 */ /* 0x000fc600078e3cff */
[----:B------:R-:W4:Y:S01]  /*09b0*/  @P2 LDG.E R27, desc[UR6][R14.64+0xcc] ;  /* 0x0000cc060e1b2981 */ /* 0x000f22000c1e1900 */
[----:B------:R-:W-:-:S03]  /*09c0*/  @P2 LOP3.LUT R0, R0, R29, RZ, 0x3c, !PT ;  /* 0x0000001d00002212 */ /* 0x000fc600078e3cff */
[----:B------:R-:W4:Y:S01]  /*09d0*/  @P6 LDG.E R29, desc[UR6][R14.64+0x118] ;  /* 0x000118060e1d6981 */ /* 0x000f22000c1e1900 */
[----:B------:R-:W-:-:S03]  /*09e0*/  @P3 LOP3.LUT R0, R0, R19, RZ, 0x3c, !PT ;  /* 0x0000001300003212 */ /* 0x000fc600078e3cff */
[----:B------:R-:W4:Y:S01]  /*09f0*/  @P2 LDG.E R19, desc[UR6][R14.64+0xd4] ;  /* 0x0000d4060e132981 */ /* 0x000f22000c1e1900 */
[----:B------:R-:W-:-:S03]  /*0a00*/  @P4 LOP3.LUT R0, R0, R17, RZ, 0x3c, !PT ;  /* 0x0000001100004212 */ /* 0x000fc600078e3cff */
[----:B------:R-:W4:Y:S04]  /*0a10*/  @P5 LDG.E R17, desc[UR6][R14.64+0x108] ;  /* 0x000108060e115981 */ /* 0x000f28000c1e1900 */
[----:B------:R-:W4:Y:S01]  /*0a20*/  @P0 LDG.E R26, desc[UR6][R14.64+0x13c] ;  /* 0x00013c060e1a0981 */ /* 0x000f22000c1e1900 */
[----:B--2---:R-:W-:-:S03]  /*0a30*/  @P1 LOP3.LUT R7, R7, R18, RZ, 0x3c, !PT ;  /* 0x0000001207071212 */ /* 0x004fc600078e3cff */
[----:B------:R-:W2:Y:S01]  /*0a40*/  @P4 LDG.E R18, desc[UR6][R14.64+0x100] ;  /* 0x000100060e124981 */ /* 0x000ea2000c1e1900 */
[----:B---3--:R-:W-:Y:S02]  /*0a50*/  @P5 LOP3.LUT R0, R0, R21, RZ, 0x3c, !PT ;  /* 0x0000001500005212 */ /* 0x008fe400078e3cff */
[----:B------:R-:W-:Y:S01]  /*0a60*/  @P2 LOP3.LUT R7, R7, R22, RZ, 0x3c, !PT ;  /* 0x0000001607072212 */ /* 0x000fe200078e3cff */
[----:B------:R-:W3:Y:S01]  /*0a70*/  @P3 LDG.E R21, desc[UR6][R14.64+0xe0] ;  /* 0x0000e0060e153981 */ /* 0x000ee2000c1e1900 */
[----:B----4-:R-:W-:-:S03]  /*0a80*/  @P1 LOP3.LUT R6, R6, R23, RZ, 0x3c, !PT ;  /* 0x0000001706061212 */ /* 0x010fc600078e3cff */
[----:B------:R-:W4:Y:S04]  /*0a90*/  @P3 LDG.E R22, desc[UR6][R14.64+0xec] ;  /* 0x0000ec060e163981 */ /* 0x000f28000c1e1900 */
[----:B------:R-:W2:Y:S01]  /*0aa0*/  @P3 LDG.E R23, desc[UR6][R14.64+0xe8] ;  /* 0x0000e8060e173981 */ /* 0x000ea2000c1e1900 */
[----:B------:R-:W-:-:S03]  /*0ab0*/  @P1 LOP3.LUT R2, R2, R25, RZ, 0x3c, !PT ;  /* 0x0000001902021212 */ /* 0x000fc600078e3cff */
[----:B------:R-:W2:Y:S01]  /*0ac0*/  @P4 LDG.E R25, desc[UR6][R14.64+0xf4] ;  /* 0x0000f4060e194981 */ /* 0x000ea2000c1e1900 */
[----:B------:R-:W-:-:S03]  /*0ad0*/  @P1 LOP3.LUT R3, R3, R20, RZ, 0x3c, !PT ;  /* 0x0000001403031212 */ /* 0x000fc600078e3cff */
[----:B------:R-:W2:Y:S01]  /*0ae0*/  @P3 LDG.E R20, desc[UR6][R14.64+0xe4] ;  /* 0x0000e4060e143981 */ /* 0x000ea2000c1e1900 */
[----:B------:R-:W-:Y:S02]  /*0af0*/  @P2 LOP3.LUT R6, R6, R27, RZ, 0x3c, !PT ;  /* 0x0000001b06062212 */ /* 0x000fe400078e3cff */
[----:B------:R-:W-:Y:S01]  /*0b00*/  @P2 LOP3.LUT R3, R3, R16, RZ, 0x3c, !PT ;  /* 0x0000001003032212 */ /* 0x000fe200078e3cff */
[----:B------:R-:W2:Y:S04]  /*0b10*/  @P4 LDG.E R27, desc[UR6][R14.64+0xfc] ;  /* 0x0000fc060e1b4981 */ /* 0x000ea8000c1e1900 */
[----:B------:R-:W2:Y:S01]  /*0b20*/  @P5 LDG.E R16, desc[UR6][R14.64+0x10c] ;  /* 0x00010c060e105981 */ /* 0x000ea2000c1e1900 */
[----:B------:R-:W-:-:S03]  /*0b30*/  @P2 LOP3.LUT R2, R2, R19, RZ, 0x3c, !PT ;  /* 0x0000001302022212 */ /* 0x000fc600078e3cff */
[----:B------:R-:W2:Y:S01]  /*0b40*/  @P5 LDG.E R19, desc[UR6][R14.64+0x110] ;  /* 0x000110060e135981 */ /* 0x000ea2000c1e1900 */
[----:B------:R-:W-:-:S03]  /*0b50*/  @P6 LOP3.LUT R0, R0, R29, RZ, 0x3c, !PT ;  /* 0x0000001d00006212 */ /* 0x000fc600078e3cff */
[----:B------:R-:W2:Y:S01]  /*0b60*/  @P0 LDG.E R29, desc[UR6][R14.64+0x12c] ;  /* 0x00012c060e1d0981 */ /* 0x000ea2000c1e1900 */
[----:B---3--:R-:W-:-:S03]  /*0b70*/  @P3 LOP3.LUT R6, R6, R21, RZ, 0x3c, !PT ;  /* 0x0000001506063212 */ /* 0x008fc600078e3cff */
[----:B------:R-:W3:Y:S01]  /*0b80*/  @P6 LDG.E R21, desc[UR6][R14.64+0x11c] ;  /* 0x00011c060e156981 */ /* 0x000ee2000c1e1900 */
[----:B----4-:R-:W-:-:S03]  /*0b90*/  @P3 LOP3.LUT R3, R3, R22, RZ, 0x3c, !PT ;  /* 0x0000001603033212 */ /* 0x010fc600078e3cff */
[----:B------:R-:W4:Y:S01]  /*0ba0*/  @P6 LDG.E R22, desc[UR6][R14.64+0x128] ;  /* 0x000128060e166981 */ /* 0x000f22000c1e1900 */
[----:B--2---:R-:W-:Y:S02]  /*0bb0*/  @P3 LOP3.LUT R2, R2, R23, RZ, 0x3c, !PT ;  /* 0x0000001702023212 */ /* 0x004fe400078e3cff */
[----:B------:R-:W-:Y:S01]  /*0bc0*/  @P4 LOP3.LUT R3, R3, R18, RZ, 0x3c, !PT ;  /* 0x0000001203034212 */ /* 0x000fe200078e3cff */
[----:B------:R-:W2:Y:S01]  /*0bd0*/  @P6 LDG.E R23, desc[UR6][R14.64+0x124] ;  /* 0x000124060e176981 */ /* 0x000ea2000c1e1900 */
[----:B------:R-:W-:-:S03]  /*0be0*/  @P4 LOP3.LUT R6, R6, R25, RZ, 0x3c, !PT ;  /* 0x0000001906064212 */ /* 0x000fc600078e3cff */
[----:B------:R-:W4:Y:S01]  /*0bf0*/  @P6 LDG.E R18, desc[UR6][R14.64+0x120] ;  /* 0x000120060e126981 */ /* 0x000f22000c1e1900 */
[----:B------:R-:W-:-:S03]  /*0c00*/  @P3 LOP3.LUT R7, R7, R20, RZ, 0x3c, !PT ;  /* 0x0000001407073212 */ /* 0x000fc600078e3cff */
[----:B------:R-:W4:Y:S01]  /*0c10*/  @P5 LDG.E R20, desc[UR6][R14.64+0x114] ;  /* 0x000114060e145981 */ /* 0x000f22000c1e1900 */
[----:B------:R-:W-:Y:S02]  /*0c20*/  @P4 LOP3.LUT R7, R7, R24, RZ, 0x3c, !PT ;  /* 0x0000001807074212 */ /* 0x000fe400078e3cff */
[----:B------:R-:W-:Y:S01]  /*0c30*/  @P5 LOP3.LUT R6, R6, R17, RZ, 0x3c, !PT ;  /* 0x0000001106065212 */ /* 0x000fe200078e3cff */
[----:B------:R-:W4:Y:S04]  /*0c40*/  @P0 LDG.E R24, desc[UR6][R14.64+0x134] ;  /* 0x000134060e180981 */ /* 0x000f28000c1e1900 */
[----:B------:R-:W4:Y:S04]  /*0c50*/  @P0 LDG.E R17, desc[UR6][R14.64+0x130] ;  /* 0x000130060e110981 */ /* 0x000f28000c1e1900 */
[----:B------:R-:W4:Y:S01]  /*0c60*/  @P0 LDG.E R25, desc[UR6][R14.64+0x138] ;  /* 0x000138060e190981 */ /* 0x000f22000c1e1900 */
[----:B------:R-:W-:Y:S01]  /*0c70*/  UIADD3 UR4, UPT, UPT, UR4, 0x10, URZ ;  /* 0x0000001004047890 */ /* 0x000fe2000fffe0ff */
[----:B------:R-:W-:-:S03]  /*0c80*/  @P4 LOP3.LUT R2, R2, R27, RZ, 0x3c, !PT ;  /* 0x0000001b02024212 */ /* 0x000fc600078e3cff */
[----:B------:R-:W-:Y:S01]  /*0c90*/  UISETP.NE.AND UP0, UPT, UR4, 0x20, UPT ;  /* 0x000000200400788c */ /* 0x000fe2000bf05270 */
[----:B------:R-:W-:Y:S02]  /*0ca0*/  @P5 LOP3.LUT R7, R7, R16, RZ, 0x3c, !PT ;  /* 0x0000001007075212 */ /* 0x000fe400078e3cff */
[----:B------:R-:W-:Y:S02]  /*0cb0*/  @P5 LOP3.LUT R2, R2, R19, RZ, 0x3c, !PT ;  /* 0x0000001302025212 */ /* 0x000fe400078e3cff */
[----:B------:R-:W-:Y:S02]  /*0cc0*/  @P0 LOP3.LUT R0, R0, R29, RZ, 0x3c, !PT ;  /* 0x0000001d00000212 */ /* 0x000fe400078e3cff */
[----:B---3--:R-:W-:Y:S02]  /*0cd0*/  @P6 LOP3.LUT R6, R6, R21, RZ, 0x3c, !PT ;  /* 0x0000001506066212 */ /* 0x008fe400078e3cff */
[----:B--2---:R-:W-:Y:S02]  /*0ce0*/  @P6 LOP3.LUT R2, R2, R23, RZ, 0x3c, !PT ;  /* 0x0000001702026212 */ /* 0x004fe400078e3cff */
[----:B----4-:R-:W-:-:S02]  /*0cf0*/  @P6 LOP3.LUT R7, R7, R18, RZ, 0x3c, !PT ;  /* 0x0000001207076212 */ /* 0x010fc400078e3cff */
[----:B------:R-:W-:-:S04]  /*0d00*/  @P5 LOP3.LUT R3, R3, R20, RZ, 0x3c, !PT ;  /* 0x0000001403035212 */ /* 0x000fc800078e3cff */
[----:B------:R-:W-:Y:S02]  /*0d10*/  @P6 LOP3.LUT R3, R3, R22, RZ, 0x3c, !PT ;  /* 0x0000001603036212 */ /* 0x000fe400078e3cff */
[----:B------:R-:W-:Y:S02]  /*0d20*/  @P0 LOP3.LUT R7, R7, R24, RZ, 0x3c, !PT ;  /* 0x0000001807070212 */ /* 0x000fe400078e3cff */
[----:B------:R-:W-:Y:S02]  /*0d30*/  @P0 LOP3.LUT R6, R6, R17, RZ, 0x3c, !PT ;  /* 0x0000001106060212 */ /* 0x000fe400078e3cff */
[----:B------:R-:W-:Y:S02]  /*0d40*/  @P0 LOP3.LUT R3, R3, R26, RZ, 0x3c, !PT ;  /* 0x0000001a03030212 */ /* 0x000fe400078e3cff */
[----:B------:R-:W-:Y:S01]  /*0d50*/  @P0 LOP3.LUT R2, R2, R25, RZ, 0x3c, !PT ;  /* 0x0000001902020212 */ /* 0x000fe200078e3cff */
[----:B------:R-:W-:Y:S06]  /*0d60*/  BRA.U UP0, `(.L_x_4) ;  /* 0xfffffff500487547 */ /* 0x000fec000b83ffff */
[----:B------:R-:W-:-:S05]  /*0d70*/  VIADD R12, R12, 0x1 ;  /* 0x000000010c0c7836 */ /* 0x000fca0000000000 */
[----:B------:R-:W-:-:S13]  /*0d80*/  ISETP.NE.AND P0, PT, R12, 0x5, PT ;  /* 0x000000050c00780c */ /* 0x000fda0003f05270 */
[----:B------:R-:W-:Y:S05]  /*0d90*/  @P0 BRA `(.L_x_5) ;  /* 0xfffffff400300947 */ /* 0x000fea000383ffff */
[----:B------:R-:W-:Y:S01]  /*0da0*/  LOP3.LUT R5, R10, 0x3, RZ, 0xc0, !PT ;  /* 0x000000030a057812 */ /* 0x000fe200078ec0ff */
[----:B------:R0:W-:Y:S03]  /*0db0*/  STL.64 [R1+0x8], R6 ;  /* 0x0000080601007387 */ /* 0x0001e60000100a00 */
[----:B------:R-:W-:Y:S01]  /*0dc0*/  ISETP.NE.U32.AND P0, PT, R5, 0x1, PT ;  /* 0x000000010500780c */ /* 0x000fe20003f05070 */
[----:B------:R0:W-:Y:S03]  /*0dd0*/  STL.64 [R1+0x10], R2 ;  /* 0x0000100201007387 */ /* 0x0001e60000100a00 */
[----:B------:R-:W-:Y:S01]  /*0de0*/  ISETP.NE.AND.EX P0, PT, RZ, RZ, PT, P0 ;  /* 0x000000ffff00720c */ /* 0x000fe20003f05300 */
[----:B------:R0:W-:-:S12]  /*0df0*/  STL [R1+0x4], R0 ;  /* 0x0000040001007387 */ /* 0x0001d80000100800 */
[----:B0-----:R-:W-:Y:S05]  /*0e00*/  @!P0 BRA `(.L_x_3) ;  /* 0x0000001400f88947 */ /* 0x001fea0003800000 */
[----:B------:R-:W-:Y:S01]  /*0e10*/  UMOV UR4, URZ ;  /* 0x000000ff00047c82 */ /* 0x000fe20008000000 */
[----:B------:R-:W-:Y:S01]  /*0e20*/  IMAD.MOV.U32 R0, RZ, RZ, RZ ;  /* 0x000000ffff007224 */ /* 0x000fe200078e00ff */
[----:B------:R-:W-:Y:S01]  /*0e30*/  CS2R R6, SRZ ;  /* 0x0000000000067805 */ /* 0x000fe2000001ff00 */
[----:B------:R-:W-:Y:S02]  /*0e40*/  IMAD.MOV.U32 R12, RZ, RZ, RZ ;  /* 0x000000ffff0c7224 */ /* 0x000fe400078e00ff */
[----:B------:R-:W-:Y:S02]  /*0e50*/  IMAD.MOV.U32 R2, RZ, RZ, RZ ;  /* 0x000000ffff027224 */ /* 0x000fe400078e00ff */
[----:B------:R-:W-:-:S07]  /*0e60*/  IMAD.U32 R3, RZ, RZ, UR4 ;  /* 0x00000004ff037e24 */ /* 0x000fce000f8e00ff */
.L_x_7:
[----:B------:R-:W-:-:S06]  /*0e70*/  IMAD R5, R12, 0x4, R1 ;  /* 0x000000040c057824 */ /* 0x000fcc00078e0201 */
[----:B------:R-:W5:Y:S01]  /*0e80*/  LDL R5, [R5+0x4] ;  /* 0x0000040005057983 */ /* 0x000f620000100800 */
[----:B------:R-:W-:-:S05]  /*0e90*/  UMOV UR4, URZ ;  /* 0x000000ff00047c82 */ /* 0x000fca0008000000 */
.L_x_6:
        /* <DEDUP_REMOVED lines=180> */
[----:B------:R0:W-:Y:S03]  /*19e0*/  STL [R1+0x4], R0 ;  /* 0x0000040001007387 */ /* 0x0001e60000100800 */
[----:B------:R-:W-:Y:S01]  /*19f0*/  ISETP.NE.AND.EX P0, PT, RZ, RZ, PT, P0 ;  /* 0x000000ffff00720c */ /* 0x000fe20003f05300 */
[----:B------:R0:W-:-:S12]  /*1a00*/  STL.64 [R1+0x10], R2 ;  /* 0x0000100201007387 */ /* 0x0001d80000100a00 */
[----:B0-----:R-:W-:Y:S05]  /*1a10*/  @P0 BRA `(.L_x_3) ;  /* 0x0000000800f40947 */ /* 0x001fea0003800000 */
[----:B------:R-:W-:Y:S01]  /*1a20*/  UMOV UR4, URZ ;  /* 0x000000ff00047c82 */ /* 0x000fe20008000000 */
[----:B------:R-:W-:Y:S01]  /*1a30*/  IMAD.MOV.U32 R0, RZ, RZ, RZ ;  /* 0x000000ffff007224 */ /* 0x000fe200078e00ff */
[----:B------:R-:W-:Y:S01]  /*1a40*/  CS2R R6, SRZ ;  /* 0x0000000000067805 */ /* 0x000fe2000001ff00 */
[----:B------:R-:W-:Y:S02]  /*1a50*/  IMAD.MOV.U32 R12, RZ, RZ, RZ ;  /* 0x000000ffff0c7224 */ /* 0x000fe400078e00ff */
[----:B------:R-:W-:Y:S02]  /*1a60*/  IMAD.MOV.U32 R2, RZ, RZ, RZ ;  /* 0x000000ffff027224 */ /* 0x000fe400078e00ff */
[----:B------:R-:W-:-:S07]  /*1a70*/  IMAD.U32 R3, RZ, RZ, UR4 ;  /* 0x00000004ff037e24 */ /* 0x000fce000f8e00ff */
.L_x_9:
[----:B------:R-:W-:-:S06]  /*1a80*/  IMAD R5, R12, 0x4, R1 ;  /* 0x000000040c057824 */ /* 0x000fcc00078e0201 */
[----:B------:R-:W5:Y:S01]  /*1a90*/  LDL R5, [R5+0x4] ;  /* 0x0000040005057983 */ /* 0x000f620000100800 */
[----:B------:R-:W-:-:S05]  /*1aa0*/  UMOV UR4, URZ ;  /* 0x000000ff00047c82 */ /* 0x000fca0008000000 */
.L_x_8:
        /* <DEDUP_REMOVED lines=177> */
[----:B------:R0:W-:Y:S04]  /*25c0*/  STL.64 [R1+0x8], R6 ;  /* 0x0000080601007387 */ /* 0x0001e80000100a00 */
[----:B------:R0:W-:Y:S04]  /*25d0*/  STL [R1+0x4], R0 ;  /* 0x0000040001007387 */ /* 0x0001e80000100800 */
[----:B------:R0:W-:Y:S02]  /*25e0*/  STL.64 [R1+0x10], R2 ;  /* 0x0000100201007387 */ /* 0x0001e40000100a00 */
.L_x_3:
[----:B------:R-:W-:Y:S05]  /*25f0*/  BSYNC.RECONVERGENT B1 ;  /* 0x0000000000017941 */ /* 0x000fea0003800200 */
.L_x_2:
[C---:B------:R-:W-:Y:S01]  /*2600*/  ISETP.GT.U32.AND P0, PT, R10.reuse, 0x3, PT ;  /* 0x000000030a00780c */ /* 0x040fe20003f04070 */
[----:B------:R-:W-:Y:S01]  /*2610*/  VIADD R11, R11, 0x1 ;  /* 0x000000010b0b7836 */ /* 0x000fe20000000000 */
[--C-:B------:R-:W-:Y:S02]  /*2620*/  SHF.R.U64 R10, R10, 0x2, R13.reuse ;  /* 0x000000020a0a7819 */ /* 0x100fe4000000120d */
[----:B------:R-:W-:Y:S02]  /*2630*/  ISETP.GT.U32.AND.EX P0, PT, R13, RZ, PT, P0 ;  /* 0x000000ff0d00720c */ /* 0x000fe40003f04100 */
[----:B------:R-:W-:-:S11]  /*2640*/  SHF.R.U32.HI R13, RZ, 0x2, R13 ;  /* 0x00000002ff0d7819 */ /* 0x000fd6000001160d */
[----:B------:R-:W-:Y:S05]  /*2650*/  @P0 BRA `(.L_x_10) ;  /* 0xffffffd800d40947 */ /* 0x000fea000383ffff */
.L_x_1:
[----:B------:R-:W-:Y:S05]  /*2660*/  BSYNC.RECONVERGENT B0 ;  /* 0x0000000000007941 */ /* 0x000fea0003800200 */
.L_x_0:
[----:B------:R-:W-:Y:S01]  /*2670*/  SHF.R.U32.HI R5, RZ, 0x2, R0 ;  /* 0x00000002ff057819 */ /* 0x000fe20000011600 */
[----:B------:R-:W1:Y:S03]  /*2680*/  LDCU.64 UR4, c[0x0][0x380] ;  /* 0x00007000ff0477ac */ /* 0x000e660008000a00 */
[----:B------:R-:W-:Y:S01]  /*2690*/  LOP3.LUT R5, R5, R0, RZ, 0x3c, !PT ;  /* 0x0000000005057212 */ /* 0x000fe200078e3cff */
[----:B0-----:R-:W-:-:S04]  /*26a0*/  IMAD.SHL.U32 R0, R3, 0x10, RZ ;  /* 0x0000001003007824 */ /* 0x001fc800078e00ff */
[----:B------:R-:W-:-:S05]  /*26b0*/  IMAD.SHL.U32 R2, R5, 0x2, RZ ;  /* 0x0000000205027824 */ /* 0x000fca00078e00ff */
[----:B------:R-:W-:Y:S01]  /*26c0*/  LOP3.LUT R0, R5, R2, R0, 0x96, !PT ;  /* 0x0000000205007212 */ /* 0x000fe200078e9600 */
[----:B------:R-:W-:-:S03]  /*26d0*/  IMAD.MOV.U32 R5, RZ, RZ, 0x2f800000 ;  /* 0x2f800000ff057424 */ /* 0x000fc600078e00ff */
[----:B------:R-:W-:Y:S02]  /*26e0*/  LOP3.LUT R0, R0, R3, RZ, 0x3c, !PT ;  /* 0x0000000300007212 */ /* 0x000fe400078e3cff */
[----:B------:R-:W-:Y:S02]  /*26f0*/  SHF.R.S32.HI R3, RZ, 0x1f, R4 ;  /* 0x0000001fff037819 */ /* 0x000fe40000011404 */
[----:B-1----:R-:W-:Y:S01]  /*2700*/  LEA R2, P0, R4, UR4, 0x2 ;  /* 0x0000000404027c11 */ /* 0x002fe2000f8010ff */
[----:B------:R-:W-:-:S03]  /*2710*/  VIADD R0, R0, 0x319e49d4 ;  /* 0x319e49d400007836 */ /* 0x000fc60000000000 */
[----:B------:R-:W-:Y:S02]  /*2720*/  LEA.HI.X R3, R4, UR5, R3, 0x2, P0 ;  /* 0x0000000504037c11 */ /* 0x000fe400080f1403 */
[----:B------:R-:W-:-:S05]  /*2730*/  I2FP.F32.U32 R0, R0 ;  /* 0x0000000000007245 */ /* 0x000fca0000201000 */
[----:B------:R-:W-:-:S05]  /*2740*/  FFMA R5, R0, R5, 1.1641532182693481445e-10 ;  /* 0x2f00000000057423 */ /* 0x000fca0000000005 */
[----:B------:R-:W-:Y:S01]  /*2750*/  STG.E desc[UR6][R2.64], R5 ;  /* 0x0000000502007986 */ /* 0x000fe2000c101906 */
[----:B------:R-:W-:Y:S05]  /*2760*/  EXIT ;  /* 0x000000000000794d */ /* 0x000fea0003800000 */
.L_x_11:
[----:B------:R-:W-:-:S00]  /*2770*/  BRA `(.L_x_11) ;  /* 0xfffffffc00fc7947 */ /* 0x000fc0000383ffff */
[----:B------:R-:W-:-:S00]  /*2780*/  NOP ;  /* 0x0000000000007918 */ /* 0x000fc00000000000 */
[----:B------:R-:W-:-:S00]  /*2790*/  NOP ;  /* 0x0000000000007918 */ /* 0x000fc00000000000 */
[----:B------:R-:W-:-:S00]  /*27a0*/  NOP ;  /* 0x0000000000007918 */ /* 0x000fc00000000000 */
[----:B------:R-:W-:-:S00]  /*27b0*/  NOP ;  /* 0x0000000000007918 */ /* 0x000fc00000000000 */
[----:B------:R-:W-:-:S00]  /*27c0*/  NOP ;  /* 0x0000000000007918 */ /* 0x000fc00000000000 */
[----:B------:R-:W-:-:S00]  /*27d0*/  NOP ;  /* 0x0000000000007918 */ /* 0x000fc00000000000 */
[----:B------:R-:W-:-:S00]  /*27e0*/  NOP ;  /* 0x0000000000007918 */ /* 0x000fc00000000000 */
[----:B------:R-:W-:-:S00]  /*27f0*/  NOP ;  /* 0x0000000000007918 */ /* 0x000fc00000000000 */
.L_x_12:


//--------------------- .nv.global.init           --------------------------
	.section	.nv.global.init,"aw",@progbits
	.align	4
.nv.global.init:
	.type		mrg32k3aM1SubSeq,@object
	.size		mrg32k3aM1SubSeq,(mrg32k3aM2SubSeq - mrg32k3aM1SubSeq)
mrg32k3aM1SubSeq:
        /*0000*/ 	.byte	0x0b, 0xcc, 0xee, 0x04, 0x73, 0x29, 0x8b, 0x6f, 0xf6, 0x53, 0x03, 0xf6, 0x23, 0xf6, 0xea, 0xda
        /* <DEDUP_REMOVED lines=125> */
	.type		mrg32k3aM2SubSeq,@object
	.size		mrg32k3aM2SubSeq,(mrg32k3aM1 - mrg32k3aM2SubSeq)
mrg32k3aM2SubSeq:
        /* <DEDUP_REMOVED lines=126> */
	.type		mrg32k3aM1,@object
	.size		mrg32k3aM1,(mrg32k3aM1Seq - mrg32k3aM1)
mrg32k3aM1:
        /* <DEDUP_REMOVED lines=144> */
	.type		mrg32k3aM1Seq,@object
	.size		mrg32k3aM1Seq,(mrg32k3aM2 - mrg32k3aM1Seq)
mrg32k3aM1Seq:
        /* <DEDUP_REMOVED lines=144> */
	.type		mrg32k3aM2,@object
	.size		mrg32k3aM2,(mrg32k3aM2Seq - mrg32k3aM2)
mrg32k3aM2:
        /* <DEDUP_REMOVED lines=144> */
	.type		mrg32k3aM2Seq,@object
	.size		mrg32k3aM2Seq,(precalc_xorwow_matrix - mrg32k3aM2Seq)
mrg32k3aM2Seq:
        /* <DEDUP_REMOVED lines=144> */
	.type		precalc_xorwow_matrix,@object
	.size		precalc_xorwow_matrix,(precalc_xorwow_offset_matrix - precalc_xorwow_matrix)
precalc_xorwow_matrix:
        /* <DEDUP_REMOVED lines=6400> */
	.type		precalc_xorwow_offset_matrix,@object
	.size		precalc_xorwow_offset_matrix,(.L_1 - precalc_xorwow_offset_matrix)
precalc_xorwow_offset_matrix:
        /* <DEDUP_REMOVED lines=6400> */
.L_1:


//--------------------- .nv.shared.reserved.0     --------------------------
	.section	.nv.shared.reserved.0,"aw",@nobits
	.weak		__nv_reservedSMEM_offset_0_alias
	.size		__nv_reservedSMEM_offset_0_alias, 0, 64
	.other		__nv_reservedSMEM_offset_0_alias,@"STO_CUDA_RESERVED_SHARED STV_DEFAULT"
__nv_reservedSMEM_offset_0_alias:
	.zero		0
	.zero		64


//--------------------- .nv.constant0._Z6get_piPf --------------------------
	.section	.nv.constant0._Z6get_piPf,"a",@progbits
	.sectionflags	@""
	.align	4
.nv.constant0._Z6get_piPf:
	.zero		904


//--------------------- SYMBOLS --------------------------

	.type		.nv.reservedSmem.offset0,@object
	.size		.nv.reservedSmem.offset0,0x4
